//
// Generated by NVIDIA NVVM Compiler
//
// Compiler Build ID: CL-36424714
// Cuda compilation tools, release 13.0, V13.0.88
// Based on NVVM 20.0.0
//

.version 9.0
.target sm_100
.address_size 64

	// .globl	candidate6
// _ZZ10candidate6E15pad_temp_shared has been demoted
// _ZZ10candidate6E13kernel_shared has been demoted

.visible .entry candidate6(
	.param .u64 .ptr .align 1 candidate6_param_0,
	.param .u64 .ptr .align 1 candidate6_param_1,
	.param .u64 .ptr .align 1 candidate6_param_2
)
.maxntid 224
{
	.reg .pred 	%p<4>;
	.reg .b16 	%rs<74>;
	.reg .b32 	%r<98>;
	.reg .b32 	%f<296>;
	.reg .b64 	%rd<28>;
	// demoted variable
	.shared .align 4 .b8 _ZZ10candidate6E15pad_temp_shared[6272];
	// demoted variable
	.shared .align 4 .b8 _ZZ10candidate6E13kernel_shared[16384];
	mov.u32 	%r1, %tid.x;
	mov.u32 	%r2, %ctaid.x;
	shr.u32 	%r22, %r2, 2;
	and.b32  	%r23, %r22, 3;
	cvt.u16.u32 	%rs1, %r1;
	mul.lo.s16 	%rs2, %rs1, 79;
	shr.u16 	%rs3, %rs2, 8;
	sub.s16 	%rs4, %rs1, %rs3;
	and.b16  	%rs5, %rs4, 254;
	shr.u16 	%rs6, %rs5, 1;
	add.s16 	%rs7, %rs6, %rs3;
	shr.u16 	%rs8, %rs7, 5;
	mul.lo.s16 	%rs9, %rs8, 49;
	sub.s16 	%rs10, %rs1, %rs9;
	and.b16  	%rs11, %rs10, 255;
	mul.lo.s16 	%rs12, %rs11, 37;
	shr.u16 	%rs13, %rs12, 8;
	mov.b16 	%rs14, 784;
	mov.b32 	%r24, {%rs14, %rs13};
	cvt.u32.u16 	%r25, %rs8;
	prmt.b32 	%r26, %r25, 28, 0x3340U;
	prmt.b32 	%r27, %r28, %r29, 0x3340U;
	prmt.b32 	%r30, %r26, %r27, 0x5410U;
	mov.b32 	%r95, 0;
	dp2a.lo.u32.u32 	%r3, %r24, %r30, %r95;
	and.b32  	%r31, %r2, 3;
	mul.lo.s32 	%r32, %r31, 7;
	mul.lo.s16 	%rs15, %rs1, 37;
	shr.u16 	%rs16, %rs15, 8;
	sub.s16 	%rs17, %rs1, %rs16;
	and.b16  	%rs18, %rs17, 254;
	shr.u16 	%rs19, %rs18, 1;
	add.s16 	%rs20, %rs19, %rs16;
	shr.u16 	%rs21, %rs20, 2;
	mul.lo.s16 	%rs22, %rs21, 7;
	sub.s16 	%rs23, %rs1, %rs22;
	cvt.u32.u16 	%r33, %rs23;
	and.b32  	%r34, %r33, 255;
	mad.lo.s32 	%r35, %r23, 196, %r32;
	add.s32 	%r4, %r35, %r34;
	add.s16 	%rs24, %rs1, 224;
	mul.hi.u16 	%rs25, %rs24, 1338;
	mul.lo.s16 	%rs26, %rs25, 784;
	cvt.u32.u16 	%r36, %rs26;
	cvt.u32.u16 	%r5, %rs21;
	mul.lo.s16 	%rs27, %rs21, 147;
	add.s16 	%rs28, %rs27, 588;
	shr.u16 	%rs29, %rs28, 10;
	mul.lo.s16 	%rs30, %rs29, 7;
	sub.s16 	%rs31, %rs21, %rs30;
	mad.lo.s16 	%rs32, %rs31, 28, 112;
	cvt.u32.u16 	%r37, %rs32;
	and.b32  	%r38, %r37, 252;
	add.s32 	%r39, %r4, %r36;
	add.s32 	%r6, %r39, %r38;
	add.s16 	%rs33, %rs1, 448;
	mul.hi.u16 	%rs34, %rs33, 1338;
	mul.lo.s16 	%rs35, %rs34, 784;
	cvt.u32.u16 	%r40, %rs35;
	add.s16 	%rs36, %rs27, 147;
	shr.u16 	%rs37, %rs36, 10;
	mul.lo.s16 	%rs38, %rs37, 7;
	sub.s16 	%rs39, %rs21, %rs38;
	mad.lo.s16 	%rs40, %rs39, 28, 28;
	cvt.u32.u16 	%r41, %rs40;
	and.b32  	%r42, %r41, 252;
	add.s32 	%r43, %r4, %r40;
	add.s32 	%r7, %r43, %r42;
	add.s16 	%rs41, %rs1, 672;
	mul.hi.u16 	%rs42, %rs41, 1338;
	mul.lo.s16 	%rs43, %rs42, 784;
	cvt.u32.u16 	%r44, %rs43;
	add.s16 	%rs44, %rs27, 735;
	shr.u16 	%rs45, %rs44, 10;
	mul.lo.s16 	%rs46, %rs45, 7;
	sub.s16 	%rs47, %rs21, %rs46;
	mad.lo.s16 	%rs48, %rs47, 28, 140;
	cvt.u32.u16 	%r45, %rs48;
	and.b32  	%r46, %r45, 252;
	add.s32 	%r47, %r4, %r44;
	add.s32 	%r8, %r47, %r46;
	add.s16 	%rs49, %rs1, 896;
	mul.hi.u16 	%rs50, %rs49, 1338;
	mul.lo.s16 	%rs51, %rs50, 784;
	cvt.u32.u16 	%r48, %rs51;
	add.s16 	%rs52, %rs27, 294;
	shr.u16 	%rs53, %rs52, 10;
	mul.lo.s16 	%rs54, %rs53, 7;
	sub.s16 	%rs55, %rs21, %rs54;
	mad.lo.s16 	%rs56, %rs55, 28, 56;
	cvt.u32.u16 	%r49, %rs56;
	and.b32  	%r50, %r49, 252;
	add.s32 	%r51, %r4, %r48;
	add.s32 	%r9, %r51, %r50;
	add.s16 	%rs57, %rs1, 1120;
	mul.hi.u16 	%rs58, %rs57, 1338;
	mul.lo.s16 	%rs59, %rs58, 784;
	cvt.u32.u16 	%r52, %rs59;
	add.s16 	%rs60, %rs27, 882;
	shr.u16 	%rs61, %rs60, 10;
	mul.lo.s16 	%rs62, %rs61, 7;
	sub.s16 	%rs63, %rs21, %rs62;
	mad.lo.s16 	%rs64, %rs63, 28, 168;
	cvt.u32.u16 	%r53, %rs64;
	and.b32  	%r54, %r53, 252;
	add.s32 	%r55, %r4, %r52;
	add.s32 	%r10, %r55, %r54;
	add.s16 	%rs65, %rs1, 1344;
	mul.hi.u16 	%rs66, %rs65, 1338;
	mul.lo.s16 	%rs67, %rs66, 784;
	cvt.u32.u16 	%r56, %rs67;
	add.s16 	%rs68, %rs27, 441;
	shr.u16 	%rs69, %rs68, 10;
	mul.lo.s16 	%rs70, %rs69, 7;
	sub.s16 	%rs71, %rs21, %rs70;
	mad.lo.s16 	%rs72, %rs71, 28, 84;
	cvt.u32.u16 	%r57, %rs72;
	and.b32  	%r58, %r57, 252;
	add.s32 	%r59, %r4, %r56;
	add.s32 	%r11, %r59, %r58;
	shl.b32 	%r60, %r2, 10;
	and.b32  	%r61, %r60, 2147467264;
	shl.b32 	%r62, %r1, 2;
	and.b32  	%r63, %r62, 896;
	and.b32  	%r64, %r1, 31;
	or.b32  	%r65, %r63, %r64;
	or.b32  	%r12, %r65, %r61;
	and.b16  	%rs73, %rs23, 255;
	mul.wide.u16 	%r66, %rs73, 4;
	mov.u32 	%r67, _ZZ10candidate6E15pad_temp_shared;
	add.s32 	%r13, %r67, %r66;
	mov.f32 	%f268, 0f00000000;
	mov.f32 	%f269, %f268;
	mov.f32 	%f270, %f268;
	mov.f32 	%f271, %f268;
	mov.f32 	%f272, %f268;
	mov.f32 	%f273, %f268;
	mov.f32 	%f274, %f268;
	mov.f32 	%f275, %f268;
	mov.f32 	%f276, %f268;
	mov.f32 	%f277, %f268;
	mov.f32 	%f278, %f268;
	mov.f32 	%f279, %f268;
	mov.f32 	%f280, %f268;
	mov.f32 	%f281, %f268;
	mov.f32 	%f282, %f268;
	mov.f32 	%f283, %f268;
	mov.f32 	%f284, %f268;
	mov.f32 	%f285, %f268;
	mov.f32 	%f286, %f268;
	mov.f32 	%f287, %f268;
	mov.f32 	%f288, %f268;
	mov.f32 	%f289, %f268;
	mov.f32 	%f290, %f268;
	mov.f32 	%f291, %f268;
	mov.f32 	%f292, %f268;
	mov.f32 	%f293, %f268;
	mov.f32 	%f294, %f268;
	mov.f32 	%f295, %f268;
$L__BB0_1:
	ld.param.u64 	%rd26, [candidate6_param_1];
	ld.param.u64 	%rd25, [candidate6_param_0];
	setp.gt.u32 	%p1, %r1, 63;
	bar.sync 	0;
	mul.lo.s32 	%r68, %r95, 25088;
	add.s32 	%r69, %r68, %r4;
	add.s32 	%r70, %r69, %r3;
	cvta.to.global.u64 	%rd5, %rd25;
	mul.wide.u32 	%rd6, %r70, 4;
	add.s64 	%rd7, %rd5, %rd6;
	ld.global.nc.f32 	%f86, [%rd7];
	shl.b32 	%r71, %r1, 2;
	mov.u32 	%r72, _ZZ10candidate6E15pad_temp_shared;
	add.s32 	%r73, %r72, %r71;
	st.shared.f32 	[%r73], %f86;
	add.s32 	%r74, %r6, %r68;
	mul.wide.u32 	%rd8, %r74, 4;
	add.s64 	%rd9, %rd5, %rd8;
	ld.global.nc.f32 	%f87, [%rd9];
	st.shared.f32 	[%r73+896], %f87;
	add.s32 	%r75, %r7, %r68;
	mul.wide.u32 	%rd10, %r75, 4;
	add.s64 	%rd11, %rd5, %rd10;
	ld.global.nc.f32 	%f88, [%rd11];
	st.shared.f32 	[%r73+1792], %f88;
	add.s32 	%r76, %r8, %r68;
	mul.wide.u32 	%rd12, %r76, 4;
	add.s64 	%rd13, %rd5, %rd12;
	ld.global.nc.f32 	%f89, [%rd13];
	st.shared.f32 	[%r73+2688], %f89;
	add.s32 	%r77, %r9, %r68;
	mul.wide.u32 	%rd14, %r77, 4;
	add.s64 	%rd15, %rd5, %rd14;
	ld.global.nc.f32 	%f90, [%rd15];
	st.shared.f32 	[%r73+3584], %f90;
	add.s32 	%r78, %r10, %r68;
	mul.wide.u32 	%rd16, %r78, 4;
	add.s64 	%rd17, %rd5, %rd16;
	ld.global.nc.f32 	%f91, [%rd17];
	st.shared.f32 	[%r73+4480], %f91;
	add.s32 	%r79, %r11, %r68;
	mul.wide.u32 	%rd18, %r79, 4;
	add.s64 	%rd19, %rd5, %rd18;
	ld.global.nc.f32 	%f92, [%rd19];
	st.shared.f32 	[%r73+5376], %f92;
	shl.b32 	%r80, %r95, 5;
	add.s32 	%r81, %r12, %r80;
	cvta.to.global.u64 	%rd20, %rd26;
	mul.wide.u32 	%rd21, %r81, 4;
	add.s64 	%rd1, %rd20, %rd21;
	ld.global.nc.f32 	%f93, [%rd1];
	mov.u32 	%r82, _ZZ10candidate6E13kernel_shared;
	add.s32 	%r83, %r82, %r71;
	st.shared.f32 	[%r83], %f93;
	ld.global.nc.f32 	%f94, [%rd1+3584];
	st.shared.f32 	[%r83+896], %f94;
	ld.global.nc.f32 	%f95, [%rd1+7168];
	st.shared.f32 	[%r83+1792], %f95;
	ld.global.nc.f32 	%f96, [%rd1+10752];
	st.shared.f32 	[%r83+2688], %f96;
	ld.global.nc.f32 	%f97, [%rd1+14336];
	st.shared.f32 	[%r83+3584], %f97;
	ld.global.nc.f32 	%f98, [%rd1+17920];
	st.shared.f32 	[%r83+4480], %f98;
	ld.global.nc.f32 	%f99, [%rd1+21504];
	st.shared.f32 	[%r83+5376], %f99;
	ld.global.nc.f32 	%f100, [%rd1+25088];
	st.shared.f32 	[%r83+6272], %f100;
	ld.global.nc.f32 	%f101, [%rd1+28672];
	st.shared.f32 	[%r83+7168], %f101;
	ld.global.nc.f32 	%f102, [%rd1+32256];
	st.shared.f32 	[%r83+8064], %f102;
	ld.global.nc.f32 	%f103, [%rd1+35840];
	st.shared.f32 	[%r83+8960], %f103;
	ld.global.nc.f32 	%f104, [%rd1+39424];
	st.shared.f32 	[%r83+9856], %f104;
	ld.global.nc.f32 	%f105, [%rd1+43008];
	st.shared.f32 	[%r83+10752], %f105;
	ld.global.nc.f32 	%f106, [%rd1+46592];
	st.shared.f32 	[%r83+11648], %f106;
	ld.global.nc.f32 	%f107, [%rd1+50176];
	st.shared.f32 	[%r83+12544], %f107;
	ld.global.nc.f32 	%f108, [%rd1+53760];
	st.shared.f32 	[%r83+13440], %f108;
	ld.global.nc.f32 	%f109, [%rd1+57344];
	st.shared.f32 	[%r83+14336], %f109;
	ld.global.nc.f32 	%f110, [%rd1+60928];
	st.shared.f32 	[%r83+15232], %f110;
	@%p1 bra 	$L__BB0_3;
	ld.global.nc.f32 	%f111, [%rd1+64512];
	add.s32 	%r86, %r82, %r71;
	st.shared.f32 	[%r86+16128], %f111;
$L__BB0_3:
	shl.b32 	%r88, %r5, 9;
	add.s32 	%r90, %r88, %r82;
	add.s32 	%r96, %r90, 256;
	bar.sync 	0;
	mov.b32 	%r97, 392;
$L__BB0_4:
	add.s32 	%r91, %r13, %r97;
	ld.shared.f32 	%f112, [%r91+-392];
	ld.shared.f32 	%f113, [%r96+-256];
	fma.rn.f32 	%f114, %f112, %f113, %f295;
	ld.shared.f32 	%f115, [%r91+-364];
	fma.rn.f32 	%f116, %f115, %f113, %f294;
	ld.shared.f32 	%f117, [%r91+-336];
	fma.rn.f32 	%f118, %f117, %f113, %f293;
	ld.shared.f32 	%f119, [%r91+-308];
	fma.rn.f32 	%f120, %f119, %f113, %f292;
	ld.shared.f32 	%f121, [%r91+-280];
	fma.rn.f32 	%f122, %f121, %f113, %f291;
	ld.shared.f32 	%f123, [%r91+-252];
	fma.rn.f32 	%f124, %f123, %f113, %f290;
	ld.shared.f32 	%f125, [%r91+-224];
	fma.rn.f32 	%f126, %f125, %f113, %f289;
	ld.shared.f32 	%f127, [%r96+-128];
	fma.rn.f32 	%f128, %f112, %f127, %f288;
	fma.rn.f32 	%f129, %f127, %f115, %f287;
	fma.rn.f32 	%f130, %f117, %f127, %f286;
	fma.rn.f32 	%f131, %f127, %f119, %f285;
	fma.rn.f32 	%f132, %f121, %f127, %f284;
	fma.rn.f32 	%f133, %f127, %f123, %f283;
	fma.rn.f32 	%f134, %f125, %f127, %f282;
	ld.shared.f32 	%f135, [%r96];
	fma.rn.f32 	%f136, %f112, %f135, %f281;
	fma.rn.f32 	%f137, %f135, %f115, %f280;
	fma.rn.f32 	%f138, %f117, %f135, %f279;
	fma.rn.f32 	%f139, %f135, %f119, %f278;
	fma.rn.f32 	%f140, %f121, %f135, %f277;
	fma.rn.f32 	%f141, %f135, %f123, %f276;
	fma.rn.f32 	%f142, %f125, %f135, %f275;
	ld.shared.f32 	%f143, [%r96+128];
	fma.rn.f32 	%f144, %f112, %f143, %f274;
	fma.rn.f32 	%f145, %f143, %f115, %f273;
	fma.rn.f32 	%f146, %f117, %f143, %f272;
	fma.rn.f32 	%f147, %f143, %f119, %f271;
	fma.rn.f32 	%f148, %f121, %f143, %f270;
	fma.rn.f32 	%f149, %f143, %f123, %f269;
	fma.rn.f32 	%f150, %f125, %f143, %f268;
	ld.shared.f32 	%f151, [%r91+-196];
	ld.shared.f32 	%f152, [%r96+-252];
	fma.rn.f32 	%f153, %f151, %f152, %f114;
	ld.shared.f32 	%f154, [%r91+-168];
	fma.rn.f32 	%f155, %f154, %f152, %f116;
	ld.shared.f32 	%f156, [%r91+-140];
	fma.rn.f32 	%f157, %f156, %f152, %f118;
	ld.shared.f32 	%f158, [%r91+-112];
	fma.rn.f32 	%f159, %f158, %f152, %f120;
	ld.shared.f32 	%f160, [%r91+-84];
	fma.rn.f32 	%f161, %f160, %f152, %f122;
	ld.shared.f32 	%f162, [%r91+-56];
	fma.rn.f32 	%f163, %f162, %f152, %f124;
	ld.shared.f32 	%f164, [%r91+-28];
	fma.rn.f32 	%f165, %f164, %f152, %f126;
	ld.shared.f32 	%f166, [%r96+-124];
	fma.rn.f32 	%f167, %f151, %f166, %f128;
	fma.rn.f32 	%f168, %f166, %f154, %f129;
	fma.rn.f32 	%f169, %f156, %f166, %f130;
	fma.rn.f32 	%f170, %f166, %f158, %f131;
	fma.rn.f32 	%f171, %f160, %f166, %f132;
	fma.rn.f32 	%f172, %f166, %f162, %f133;
	fma.rn.f32 	%f173, %f164, %f166, %f134;
	ld.shared.f32 	%f174, [%r96+4];
	fma.rn.f32 	%f175, %f151, %f174, %f136;
	fma.rn.f32 	%f176, %f174, %f154, %f137;
	fma.rn.f32 	%f177, %f156, %f174, %f138;
	fma.rn.f32 	%f178, %f174, %f158, %f139;
	fma.rn.f32 	%f179, %f160, %f174, %f140;
	fma.rn.f32 	%f180, %f174, %f162, %f141;
	fma.rn.f32 	%f181, %f164, %f174, %f142;
	ld.shared.f32 	%f182, [%r96+132];
	fma.rn.f32 	%f183, %f151, %f182, %f144;
	fma.rn.f32 	%f184, %f182, %f154, %f145;
	fma.rn.f32 	%f185, %f156, %f182, %f146;
	fma.rn.f32 	%f186, %f182, %f158, %f147;
	fma.rn.f32 	%f187, %f160, %f182, %f148;
	fma.rn.f32 	%f188, %f182, %f162, %f149;
	fma.rn.f32 	%f189, %f164, %f182, %f150;
	ld.shared.f32 	%f190, [%r91];
	ld.shared.f32 	%f191, [%r96+-248];
	fma.rn.f32 	%f192, %f190, %f191, %f153;
	ld.shared.f32 	%f193, [%r91+28];
	fma.rn.f32 	%f194, %f193, %f191, %f155;
	ld.shared.f32 	%f195, [%r91+56];
	fma.rn.f32 	%f196, %f195, %f191, %f157;
	ld.shared.f32 	%f197, [%r91+84];
	fma.rn.f32 	%f198, %f197, %f191, %f159;
	ld.shared.f32 	%f199, [%r91+112];
	fma.rn.f32 	%f200, %f199, %f191, %f161;
	ld.shared.f32 	%f201, [%r91+140];
	fma.rn.f32 	%f202, %f201, %f191, %f163;
	ld.shared.f32 	%f203, [%r91+168];
	fma.rn.f32 	%f204, %f203, %f191, %f165;
	ld.shared.f32 	%f205, [%r96+-120];
	fma.rn.f32 	%f206, %f190, %f205, %f167;
	fma.rn.f32 	%f207, %f205, %f193, %f168;
	fma.rn.f32 	%f208, %f195, %f205, %f169;
	fma.rn.f32 	%f209, %f205, %f197, %f170;
	fma.rn.f32 	%f210, %f199, %f205, %f171;
	fma.rn.f32 	%f211, %f205, %f201, %f172;
	fma.rn.f32 	%f212, %f203, %f205, %f173;
	ld.shared.f32 	%f213, [%r96+8];
	fma.rn.f32 	%f214, %f190, %f213, %f175;
	fma.rn.f32 	%f215, %f213, %f193, %f176;
	fma.rn.f32 	%f216, %f195, %f213, %f177;
	fma.rn.f32 	%f217, %f213, %f197, %f178;
	fma.rn.f32 	%f218, %f199, %f213, %f179;
	fma.rn.f32 	%f219, %f213, %f201, %f180;
	fma.rn.f32 	%f220, %f203, %f213, %f181;
	ld.shared.f32 	%f221, [%r96+136];
	fma.rn.f32 	%f222, %f190, %f221, %f183;
	fma.rn.f32 	%f223, %f221, %f193, %f184;
	fma.rn.f32 	%f224, %f195, %f221, %f185;
	fma.rn.f32 	%f225, %f221, %f197, %f186;
	fma.rn.f32 	%f226, %f199, %f221, %f187;
	fma.rn.f32 	%f227, %f221, %f201, %f188;
	fma.rn.f32 	%f228, %f203, %f221, %f189;
	ld.shared.f32 	%f229, [%r91+196];
	ld.shared.f32 	%f230, [%r96+-244];
	fma.rn.f32 	%f295, %f229, %f230, %f192;
	ld.shared.f32 	%f231, [%r91+224];
	fma.rn.f32 	%f294, %f231, %f230, %f194;
	ld.shared.f32 	%f232, [%r91+252];
	fma.rn.f32 	%f293, %f232, %f230, %f196;
	ld.shared.f32 	%f233, [%r91+280];
	fma.rn.f32 	%f292, %f233, %f230, %f198;
	ld.shared.f32 	%f234, [%r91+308];
	fma.rn.f32 	%f291, %f234, %f230, %f200;
	ld.shared.f32 	%f235, [%r91+336];
	fma.rn.f32 	%f290, %f235, %f230, %f202;
	ld.shared.f32 	%f236, [%r91+364];
	fma.rn.f32 	%f289, %f236, %f230, %f204;
	ld.shared.f32 	%f237, [%r96+-116];
	fma.rn.f32 	%f288, %f229, %f237, %f206;
	fma.rn.f32 	%f287, %f237, %f231, %f207;
	fma.rn.f32 	%f286, %f232, %f237, %f208;
	fma.rn.f32 	%f285, %f237, %f233, %f209;
	fma.rn.f32 	%f284, %f234, %f237, %f210;
	fma.rn.f32 	%f283, %f237, %f235, %f211;
	fma.rn.f32 	%f282, %f236, %f237, %f212;
	ld.shared.f32 	%f238, [%r96+12];
	fma.rn.f32 	%f281, %f229, %f238, %f214;
	fma.rn.f32 	%f280, %f238, %f231, %f215;
	fma.rn.f32 	%f279, %f232, %f238, %f216;
	fma.rn.f32 	%f278, %f238, %f233, %f217;
	fma.rn.f32 	%f277, %f234, %f238, %f218;
	fma.rn.f32 	%f276, %f238, %f235, %f219;
	fma.rn.f32 	%f275, %f236, %f238, %f220;
	ld.shared.f32 	%f239, [%r96+140];
	fma.rn.f32 	%f274, %f229, %f239, %f222;
	fma.rn.f32 	%f273, %f239, %f231, %f223;
	fma.rn.f32 	%f272, %f232, %f239, %f224;
	fma.rn.f32 	%f271, %f239, %f233, %f225;
	fma.rn.f32 	%f270, %f234, %f239, %f226;
	fma.rn.f32 	%f269, %f239, %f235, %f227;
	fma.rn.f32 	%f268, %f236, %f239, %f228;
	add.s32 	%r97, %r97, 784;
	add.s32 	%r96, %r96, 16;
	setp.ne.s32 	%p2, %r97, 6664;
	@%p2 bra 	$L__BB0_4;
	add.s32 	%r95, %r95, 1;
	setp.ne.s32 	%p3, %r95, 4;
	@%p3 bra 	$L__BB0_1;
	ld.param.u64 	%rd27, [candidate6_param_2];
	cvta.to.global.u64 	%rd22, %rd27;
	shr.u32 	%r92, %r2, 4;
	mad.lo.s32 	%r93, %r92, 100352, %r4;
	mad.lo.s32 	%r94, %r5, 3136, %r93;
	mul.wide.u32 	%rd23, %r94, 4;
	add.s64 	%rd24, %rd22, %rd23;
	st.global.f32 	[%rd24], %f295;
	st.global.f32 	[%rd24+112], %f294;
	st.global.f32 	[%rd24+224], %f293;
	st.global.f32 	[%rd24+336], %f292;
	st.global.f32 	[%rd24+448], %f291;
	st.global.f32 	[%rd24+560], %f290;
	st.global.f32 	[%rd24+672], %f289;
	st.global.f32 	[%rd24+3136], %f288;
	st.global.f32 	[%rd24+3248], %f287;
	st.global.f32 	[%rd24+3360], %f286;
	st.global.f32 	[%rd24+3472], %f285;
	st.global.f32 	[%rd24+3584], %f284;
	st.global.f32 	[%rd24+3696], %f283;
	st.global.f32 	[%rd24+3808], %f282;
	st.global.f32 	[%rd24+6272], %f281;
	st.global.f32 	[%rd24+6384], %f280;
	st.global.f32 	[%rd24+6496], %f279;
	st.global.f32 	[%rd24+6608], %f278;
	st.global.f32 	[%rd24+6720], %f277;
	st.global.f32 	[%rd24+6832], %f276;
	st.global.f32 	[%rd24+6944], %f275;
	st.global.f32 	[%rd24+9408], %f274;
	st.global.f32 	[%rd24+9520], %f273;
	st.global.f32 	[%rd24+9632], %f272;
	st.global.f32 	[%rd24+9744], %f271;
	st.global.f32 	[%rd24+9856], %f270;
	st.global.f32 	[%rd24+9968], %f269;
	st.global.f32 	[%rd24+10080], %f268;
	ret;

}


// ===== COMPILED SASS (sm_100) =====

	.target	sm_100

	.elftype	@"ET_EXEC"


//--------------------- .note.nv.tkinfo           --------------------------
	.section	.note.nv.tkinfo,"",@"SHT_NOTE"
	.sectionflags	@"SHF_NOTE_NV_TKINFO"
	.tkinfo
        /*0018*/ 	.word	0x00000002
        /*0030*/ 	.string	""
        /*0030*/ 	.string	"ptxas"
        /*0030*/ 	.string	"Cuda compilation tools, release 13.0, V13.0.88"
        /*0030*/ 	.string	"Build cuda_13.0.r13.0/compiler.36424714_0"
        /*0030*/ 	.string	"-arch sm_100 -m 64 "



//--------------------- .note.nv.cuinfo           --------------------------
	.section	.note.nv.cuinfo,"",@"SHT_NOTE"
	.sectionflags	@"SHF_NOTE_NV_CUINFO"
        /*0018*/ 	.short	0x0002
        /*001a*/ 	.short	0x0064
        /*001c*/ 	.short	0x0082
	.zero		2


//--------------------- .nv.info                  --------------------------
	.section	.nv.info,"",@"SHT_CUDA_INFO"
	.align	4


	//----- nvinfo : EIATTR_REGCOUNT
	.align		4
        /*0000*/ 	.byte	0x04, 0x2f
        /*0002*/ 	.short	(.L_1 - .L_0)
	.align		4
.L_0:
        /*0004*/ 	.word	index@(candidate6)
        /*0008*/ 	.word	0x00000048


	//----- nvinfo : EIATTR_FRAME_SIZE
	.align		4
.L_1:
        /*000c*/ 	.byte	0x04, 0x11
        /*000e*/ 	.short	(.L_3 - .L_2)
	.align		4
.L_2:
        /*0010*/ 	.word	index@(candidate6)
        /*0014*/ 	.word	0x00000000


	//----- nvinfo : EIATTR_MIN_STACK_SIZE
	.align		4
.L_3:
        /*0018*/ 	.byte	0x04, 0x12
        /*001a*/ 	.short	(.L_5 - .L_4)
	.align		4
.L_4:
        /*001c*/ 	.word	index@(candidate6)
        /*0020*/ 	.word	0x00000000
.L_5:


//--------------------- .nv.compat                --------------------------
	.section	.nv.compat,"",@"SHT_CUDA_COMPAT_INFO"
	.align	4
        /*0000*/ 	.byte	0x02, 0x09, 0x00, 0x00, 0x02, 0x02, 0x01, 0x00, 0x02, 0x05, 0x05, 0x00, 0x03, 0x07, 0x01, 0x01
        /*0010*/ 	.byte	0x02, 0x03, 0x00, 0x00, 0x02, 0x06, 0x01, 0x00, 0x04, 0x0b, 0x08, 0x00, 0x09, 0x00, 0x00, 0x00
        /*0020*/ 	.byte	0x00, 0x00, 0x00, 0x00


//--------------------- .nv.info.candidate6       --------------------------
	.section	.nv.info.candidate6,"",@"SHT_CUDA_INFO"
	.sectionflags	@""
	.align	4


	//----- nvinfo : EIATTR_CUDA_API_VERSION
	.align		4
        /*0000*/ 	.byte	0x04, 0x37
        /*0002*/ 	.short	(.L_7 - .L_6)
.L_6:
        /*0004*/ 	.word	0x00000082


	//----- nvinfo : EIATTR_KPARAM_INFO
	.align		4
.L_7:
        /*0008*/ 	.byte	0x04, 0x17
        /*000a*/ 	.short	(.L_9 - .L_8)
.L_8:
        /*000c*/ 	.word	0x00000000
        /*0010*/ 	.short	0x0002
        /*0012*/ 	.short	0x0010
        /*0014*/ 	.byte	0x00, 0xf5, 0x21, 0x00


	//----- nvinfo : EIATTR_KPARAM_INFO
	.align		4
.L_9:
        /*0018*/ 	.byte	0x04, 0x17
        /*001a*/ 	.short	(.L_11 - .L_10)
.L_10:
        /*001c*/ 	.word	0x00000000
        /*0020*/ 	.short	0x0001
        /*0022*/ 	.short	0x0008
        /*0024*/ 	.byte	0x00, 0xf5, 0x21, 0x00


	//----- nvinfo : EIATTR_KPARAM_INFO
	.align		4
.L_11:
        /*0028*/ 	.byte	0x04, 0x17
        /*002a*/ 	.short	(.L_13 - .L_12)
.L_12:
        /*002c*/ 	.word	0x00000000
        /*0030*/ 	.short	0x0000
        /*0032*/ 	.short	0x0000
        /*0034*/ 	.byte	0x00, 0xf5, 0x21, 0x00


	//----- nvinfo : EIATTR_SPARSE_MMA_MASK
	.align		4
.L_13:
        /*0038*/ 	.byte	0x03, 0x50
        /*003a*/ 	.short	0x0000


	//----- nvinfo : EIATTR_MAXREG_COUNT
	.align		4
        /*003c*/ 	.byte	0x03, 0x1b
        /*003e*/ 	.short	0x00ff


	//----- nvinfo : EIATTR_NUM_BARRIERS
	.align		4
        /*0040*/ 	.byte	0x02, 0x4c
        /*0042*/ 	.byte	0x01
	.zero		1


	//----- nvinfo : EIATTR_MERCURY_ISA_VERSION
	.align		4
        /*0044*/ 	.byte	0x03, 0x5f
        /*0046*/ 	.short	0x0101


	//----- nvinfo : EIATTR_VRC_CTA_INIT_COUNT
	.align		4
        /*0048*/ 	.byte	0x02, 0x4a
	.zero		1
	.zero		1


	//----- nvinfo : EIATTR_EXIT_INSTR_OFFSETS
	.align		4
        /*004c*/ 	.byte	0x04, 0x1c
        /*004e*/ 	.short	(.L_15 - .L_14)


	//   ....[0]....
.L_14:
        /*0050*/ 	.word	0x00001dd0


	//----- nvinfo : EIATTR_MAX_THREADS
	.align		4
.L_15:
        /*0054*/ 	.byte	0x04, 0x05
        /*0056*/ 	.short	(.L_17 - .L_16)
.L_16:
        /*0058*/ 	.word	0x000000e0
        /*005c*/ 	.word	0x00000001
        /*0060*/ 	.word	0x00000001


	//----- nvinfo : EIATTR_CBANK_PARAM_SIZE
	.align		4
.L_17:
        /*0064*/ 	.byte	0x03, 0x19
        /*0066*/ 	.short	0x0018


	//----- nvinfo : EIATTR_PARAM_CBANK
	.align		4
        /*0068*/ 	.byte	0x04, 0x0a
        /*006a*/ 	.short	(.L_19 - .L_18)
	.align		4
.L_18:
        /*006c*/ 	.word	index@(.nv.constant0.candidate6)
        /*0070*/ 	.short	0x0380
        /*0072*/ 	.short	0x0018


	//----- nvinfo : EIATTR_SW_WAR
	.align		4
.L_19:
        /*0074*/ 	.byte	0x04, 0x36
        /*0076*/ 	.short	(.L_21 - .L_20)
.L_20:
        /*0078*/ 	.word	0x00000008
.L_21:


//--------------------- .nv.callgraph             --------------------------
	.section	.nv.callgraph,"",@"SHT_CUDA_CALLGRAPH"
	.align	4
	.sectionentsize	8
	.align		4
        /*0000*/ 	.word	0x00000000
	.align		4
        /*0004*/ 	.word	0xffffffff
	.align		4
        /*0008*/ 	.word	0x00000000
	.align		4
        /*000c*/ 	.word	0xfffffffe
	.align		4
        /*0010*/ 	.word	0x00000000
	.align		4
        /*0014*/ 	.word	0xfffffffd
	.align		4
        /*0018*/ 	.word	0x00000000
	.align		4
        /*001c*/ 	.word	0xfffffffc


//--------------------- .text.candidate6          --------------------------
	.section	.text.candidate6,"ax",@progbits
	.align	128
        .global         candidate6
        .type           candidate6,@function
        .size           candidate6,(.L_x_3 - candidate6)
        .other          candidate6,@"STO_CUDA_ENTRY STV_DEFAULT"
candidate6:
.text.candidate6:
[----:B------:R-:W0:Y:S01]  /*0000*/  LDC R1, c[0x0][0x37c] ;  /* 0x0000df00ff017b82 */ /* 0x000e220000000800 */
[----:B------:R-:W1:Y:S01]  /*0010*/  S2R R0, SR_TID.X ;  /* 0x0000000000007919 */ /* 0x000e620000002100 */
[----:B------:R-:W-:Y:S01]  /*0020*/  UMOV UR4, 0x3340 ;  /* 0x0000334000047882 */ /* 0x000fe20000000000 */
[----:B------:R-:W-:Y:S01]  /*0030*/  HFMA2 R14, -RZ, RZ, 0, 4.673004150390625e-05 ;  /* 0x00000310ff0e7431 */ /* 0x000fe200000001ff */
[----:B------:R-:W-:-:S04]  /*0040*/  MOV R16, UR4 ;  /* 0x0000000400107c02 */ /* 0x000fc80008000f00 */
[----:B------:R-:W2:Y:S01]  /*0050*/  S2UR UR5, SR_CgaCtaId ;  /* 0x00000000000579c3 */ /* 0x000ea20000008800 */
[----:B------:R-:W-:Y:S01]  /*0060*/  UMOV UR4, 0x400 ;  /* 0x0000040000047882 */ /* 0x000fe20000000000 */
[----:B------:R-:W-:Y:S01]  /*0070*/  HFMA2 R35, -RZ, RZ, 0, 0 ;  /* 0x00000000ff237431 */ /* 0x000fe200000001ff */
[----:B------:R-:W-:Y:S01]  /*0080*/  MOV R43, RZ ;  /* 0x000000ff002b7202 */ /* 0x000fe20000000f00 */
[----:B------:R-:W-:Y:S02]  /*0090*/  HFMA2 R52, -RZ, RZ, 0, 0 ;  /* 0x00000000ff347431 */ /* 0x000fe400000001ff */
[----:B------:R-:W-:Y:S02]  /*00a0*/  IMAD.MOV.U32 R40, RZ, RZ, RZ ;  /* 0x000000ffff287224 */ /* 0x000fe400078e00ff */
[----:B------:R-:W-:Y:S01]  /*00b0*/  HFMA2 R49, -RZ, RZ, 0, 0 ;  /* 0x00000000ff317431 */ /* 0x000fe200000001ff */
[----:B------:R-:W-:Y:S01]  /*00c0*/  MOV R37, RZ ;  /* 0x000000ff00257202 */ /* 0x000fe20000000f00 */
[----:B------:R-:W-:Y:S01]  /*00d0*/  HFMA2 R58, -RZ, RZ, 0, 0 ;  /* 0x00000000ff3a7431 */ /* 0x000fe200000001ff */
[----:B------:R-:W-:Y:S01]  /*00e0*/  MOV R45, RZ ;  /* 0x000000ff002d7202 */ /* 0x000fe20000000f00 */
[----:B------:R-:W-:Y:S01]  /*00f0*/  HFMA2 R30, -RZ, RZ, 0, 0 ;  /* 0x00000000ff1e7431 */ /* 0x000fe200000001ff */
[----:B------:R-:W-:-:S02]  /*0100*/  MOV R33, RZ ;  /* 0x000000ff00217202 */ /* 0x000fc40000000f00 */
[----:B------:R-:W-:Y:S02]  /*0110*/  CS2R R54, SRZ ;  /* 0x0000000000367805 */ /* 0x000fe4000001ff00 */
[----:B------:R-:W-:Y:S02]  /*0120*/  CS2R R56, SRZ ;  /* 0x0000000000387805 */ /* 0x000fe4000001ff00 */
[----:B------:R-:W-:Y:S02]  /*0130*/  CS2R R62, SRZ ;  /* 0x00000000003e7805 */ /* 0x000fe4000001ff00 */
[----:B------:R-:W-:Y:S01]  /*0140*/  CS2R R60, SRZ ;  /* 0x00000000003c7805 */ /* 0x000fe2000001ff00 */
[----:B------:R-:W-:Y:S01]  /*0150*/  IMAD.MOV.U32 R65, RZ, RZ, RZ ;  /* 0x000000ffff417224 */ /* 0x000fe200078e00ff */
[----:B------:R-:W-:Y:S02]  /*0160*/  CS2R R68, SRZ ;  /* 0x0000000000447805 */ /* 0x000fe4000001ff00 */
[----:B------:R-:W-:-:S02]  /*0170*/  MOV R66, RZ ;  /* 0x000000ff00427202 */ /* 0x000fc40000000f00 */
[----:B------:R-:W-:Y:S02]  /*0180*/  CS2R R28, SRZ ;  /* 0x00000000001c7805 */ /* 0x000fe4000001ff00 */
[----:B------:R-:W-:Y:S01]  /*0190*/  CS2R R24, SRZ ;  /* 0x0000000000187805 */ /* 0x000fe2000001ff00 */
[----:B------:R-:W3:Y:S01]  /*01a0*/  LDCU.64 UR6, c[0x0][0x358] ;  /* 0x00006b00ff0677ac */ /* 0x000ee20008000a00 */
[----:B--2---:R-:W-:Y:S01]  /*01b0*/  ULEA UR4, UR5, UR4, 0x18 ;  /* 0x0000000405047291 */ /* 0x004fe2000f8ec0ff */
[C---:B-1----:R-:W-:Y:S02]  /*01c0*/  PRMT R4, R0.reuse, 0x9910, RZ ;  /* 0x0000991000047816 */ /* 0x042fe400000000ff */
[----:B------:R-:W-:-:S03]  /*01d0*/  IADD3 R8, PT, PT, R0, 0xe0, RZ ;  /* 0x000000e000087810 */ /* 0x000fc60007ffe0ff */
[----:B------:R-:W-:Y:S01]  /*01e0*/  IMAD R2, R4, 0x4f, RZ ;  /* 0x0000004f04027824 */ /* 0x000fe200078e02ff */
[----:B------:R-:W-:Y:S01]  /*01f0*/  LOP3.LUT R8, R8, 0xffff, RZ, 0xc0, !PT ;  /* 0x0000ffff08087812 */ /* 0x000fe200078ec0ff */
[----:B------:R-:W-:-:S03]  /*0200*/  IMAD R4, R4, 0x25, RZ ;  /* 0x0000002504047824 */ /* 0x000fc600078e02ff */
[----:B------:R-:W-:Y:S02]  /*0210*/  LOP3.LUT R2, R2, 0xffff, RZ, 0xc0, !PT ;  /* 0x0000ffff02027812 */ /* 0x000fe400078ec0ff */
[----:B------:R-:W-:Y:S02]  /*0220*/  LOP3.LUT R4, R4, 0xffff, RZ, 0xc0, !PT ;  /* 0x0000ffff04047812 */ /* 0x000fe400078ec0ff */
[----:B------:R-:W-:Y:S02]  /*0230*/  SHF.R.U32.HI R3, RZ, 0x8, R2 ;  /* 0x00000008ff037819 */ /* 0x000fe40000011602 */
[----:B------:R-:W1:Y:S01]  /*0240*/  S2R R2, SR_CTAID.X ;  /* 0x0000000000027919 */ /* 0x000e620000002500 */
[----:B------:R-:W-:Y:S02]  /*0250*/  SHF.R.U32.HI R5, RZ, 0x8, R4 ;  /* 0x00000008ff057819 */ /* 0x000fe40000011604 */
[----:B------:R-:W-:Y:S02]  /*0260*/  IADD3 R7, PT, PT, RZ, -R3, RZ ;  /* 0x80000003ff077210 */ /* 0x000fe40007ffe0ff */
[----:B------:R-:W-:-:S02]  /*0270*/  IADD3 R6, PT, PT, RZ, -R5, RZ ;  /* 0x80000005ff067210 */ /* 0x000fc40007ffe0ff */
[----:B------:R-:W-:-:S04]  /*0280*/  PRMT R7, R7, 0x7710, RZ ;  /* 0x0000771007077816 */ /* 0x000fc800000000ff */
[-C--:B------:R-:W-:Y:S02]  /*0290*/  IADD3 R4, PT, PT, R7, R0.reuse, RZ ;  /* 0x0000000007047210 */ /* 0x080fe40007ffe0ff */
[----:B------:R-:W-:Y:S02]  /*02a0*/  PRMT R7, R6, 0x7710, RZ ;  /* 0x0000771006077816 */ /* 0x000fe400000000ff */
[----:B------:R-:W-:Y:S02]  /*02b0*/  LOP3.LUT R4, R4, 0xfe, RZ, 0xc0, !PT ;  /* 0x000000fe04047812 */ /* 0x000fe400078ec0ff */
[----:B------:R-:W-:Y:S02]  /*02c0*/  IADD3 R6, PT, PT, R7, R0, RZ ;  /* 0x0000000007067210 */ /* 0x000fe40007ffe0ff */
[----:B------:R-:W-:Y:S02]  /*02d0*/  LEA.HI R4, R4, R3, RZ, 0x1f ;  /* 0x0000000304047211 */ /* 0x000fe400078ff8ff */
[----:B------:R-:W-:-:S02]  /*02e0*/  LOP3.LUT R6, R6, 0xfe, RZ, 0xc0, !PT ;  /* 0x000000fe06067812 */ /* 0x000fc400078ec0ff */
[----:B------:R-:W-:Y:S02]  /*02f0*/  LOP3.LUT R4, R4, 0xffff, RZ, 0xc0, !PT ;  /* 0x0000ffff04047812 */ /* 0x000fe400078ec0ff */
[----:B------:R-:W-:Y:S02]  /*0300*/  LEA.HI R6, R6, R5, RZ, 0x1f ;  /* 0x0000000506067211 */ /* 0x000fe400078ff8ff */
[----:B------:R-:W-:Y:S02]  /*0310*/  SHF.R.U32.HI R4, RZ, 0x5, R4 ;  /* 0x00000005ff047819 */ /* 0x000fe40000011604 */
[----:B------:R-:W-:Y:S02]  /*0320*/  LOP3.LUT R44, R6, 0xffff, RZ, 0xc0, !PT ;  /* 0x0000ffff062c7812 */ /* 0x000fe400078ec0ff */
[----:B------:R-:W-:Y:S02]  /*0330*/  PRMT R5, R4, 0x9910, RZ ;  /* 0x0000991004057816 */ /* 0x000fe400000000ff */
[----:B-1----:R-:W-:-:S02]  /*0340*/  SHF.R.U32.HI R3, RZ, 0x2, R2 ;  /* 0x00000002ff037819 */ /* 0x002fc40000011602 */
[----:B------:R-:W-:Y:S01]  /*0350*/  SHF.R.U32.HI R44, RZ, 0x2, R44 ;  /* 0x00000002ff2c7819 */ /* 0x000fe2000001162c */
[----:B------:R-:W-:Y:S01]  /*0360*/  IMAD R5, R5, 0x31, RZ ;  /* 0x0000003105057824 */ /* 0x000fe200078e02ff */
[----:B------:R-:W-:Y:S02]  /*0370*/  LOP3.LUT R6, R2, 0x3, RZ, 0xc0, !PT ;  /* 0x0000000302067812 */ /* 0x000fe400078ec0ff */
[----:B------:R-:W-:Y:S01]  /*0380*/  LOP3.LUT R3, R3, 0x3, RZ, 0xc0, !PT ;  /* 0x0000000303037812 */ /* 0x000fe200078ec0ff */
[----:B------:R-:W-:Y:S01]  /*0390*/  IMAD.MOV R11, RZ, RZ, -R5 ;  /* 0x000000ffff0b7224 */ /* 0x000fe200078e0a05 */
[----:B------:R-:W-:Y:S02]  /*03a0*/  PRMT R12, R44, 0x9910, RZ ;  /* 0x000099102c0c7816 */ /* 0x000fe400000000ff */
[----:B------:R-:W-:Y:S01]  /*03b0*/  SHF.L.U32 R5, R0, 0x2, RZ ;  /* 0x0000000200057819 */ /* 0x000fe200000006ff */
[----:B------:R-:W-:Y:S01]  /*03c0*/  IMAD R15, R3, 0x1c, R6 ;  /* 0x0000001c030f7824 */ /* 0x000fe200078e0206 */
[----:B------:R-:W-:Y:S01]  /*03d0*/  PRMT R11, R11, 0x7710, RZ ;  /* 0x000077100b0b7816 */ /* 0x000fe200000000ff */
[----:B------:R-:W-:Y:S01]  /*03e0*/  IMAD R3, R12, 0x7, RZ ;  /* 0x000000070c037824 */ /* 0x000fe200078e02ff */
[----:B------:R-:W-:Y:S01]  /*03f0*/  LOP3.LUT R5, R5, 0x380, RZ, 0xc0, !PT ;  /* 0x0000038005057812 */ /* 0x000fe200078ec0ff */
[----:B------:R-:W-:Y:S01]  /*0400*/  IMAD R6, R8, 0x53a, RZ ;  /* 0x0000053a08067824 */ /* 0x000fe200078e02ff */
[----:B------:R-:W-:-:S02]  /*0410*/  SHF.L.U32 R9, R2, 0xa, RZ ;  /* 0x0000000a02097819 */ /* 0x000fc400000006ff */
[----:B------:R-:W-:Y:S02]  /*0420*/  IADD3 R13, PT, PT, RZ, -R3, RZ ;  /* 0x80000003ff0d7210 */ /* 0x000fe40007ffe0ff */
[-C--:B------:R-:W-:Y:S02]  /*0430*/  IADD3 R3, PT, PT, R11, R0.reuse, RZ ;  /* 0x000000000b037210 */ /* 0x080fe40007ffe0ff */
[----:B------:R-:W-:Y:S02]  /*0440*/  PRMT R13, R13, 0x7710, RZ ;  /* 0x000077100d0d7816 */ /* 0x000fe400000000ff */
[----:B------:R-:W-:Y:S02]  /*0450*/  LOP3.LUT R3, R3, 0xff, RZ, 0xc0, !PT ;  /* 0x000000ff03037812 */ /* 0x000fe400078ec0ff */
[----:B------:R-:W-:Y:S02]  /*0460*/  IADD3 R13, PT, PT, R13, R0, RZ ;  /* 0x000000000d0d7210 */ /* 0x000fe40007ffe0ff */
[----:B------:R-:W-:-:S02]  /*0470*/  LOP3.LUT R10, R5, 0x1f, R0, 0xf8, !PT ;  /* 0x0000001f050a7812 */ /* 0x000fc400078ef800 */
[----:B------:R-:W-:Y:S02]  /*0480*/  SHF.R.U32.HI R6, RZ, 0x10, R6 ;  /* 0x00000010ff067819 */ /* 0x000fe40000011606 */
[----:B------:R-:W-:Y:S01]  /*0490*/  LOP3.LUT R5, R4, 0xffff, RZ, 0xc0, !PT ;  /* 0x0000ffff04057812 */ /* 0x000fe200078ec0ff */
[----:B------:R-:W-:Y:S01]  /*04a0*/  IMAD R4, R3, 0x25, RZ ;  /* 0x0000002503047824 */ /* 0x000fe200078e02ff */
[----:B------:R-:W-:Y:S02]  /*04b0*/  LOP3.LUT R8, R13, 0xff, RZ, 0xc0, !PT ;  /* 0x000000ff0d087812 */ /* 0x000fe400078ec0ff */
[----:B------:R-:W-:Y:S02]  /*04c0*/  PRMT R11, R6, 0x9910, RZ ;  /* 0x00009910060b7816 */ /* 0x000fe400000000ff */
[----:B------:R-:W-:Y:S02]  /*04d0*/  PRMT R6, R5, R16, 0x1c ;  /* 0x0000001c05067416 */ /* 0x000fe40000000010 */
[----:B------:R-:W-:Y:S01]  /*04e0*/  SHF.R.U32.HI R5, RZ, 0x8, R4 ;  /* 0x00000008ff057819 */ /* 0x000fe20000011604 */
[----:B------:R-:W-:Y:S01]  /*04f0*/  IMAD R4, R15, 0x7, R8 ;  /* 0x000000070f047824 */ /* 0x000fe200078e0208 */
[----:B0-----:R-:W-:Y:S01]  /*0500*/  PRMT R7, R1, 0x3340, R1 ;  /* 0x0000334001077816 */ /* 0x001fe20000000001 */
[----:B------:R-:W-:Y:S01]  /*0510*/  IMAD R8, R12, 0x93, RZ ;  /* 0x000000930c087824 */ /* 0x000fe200078e02ff */
[----:B------:R-:W-:-:S02]  /*0520*/  LOP3.LUT R3, R10, 0x7fffc000, R9, 0xf8, !PT ;  /* 0x7fffc0000a037812 */ /* 0x000fc400078ef809 */
[----:B------:R-:W-:Y:S01]  /*0530*/  PRMT R6, R6, 0x5410, R7 ;  /* 0x0000541006067816 */ /* 0x000fe20000000007 */
[----:B------:R-:W-:Y:S01]  /*0540*/  IMAD R7, R11, 0x310, RZ ;  /* 0x000003100b077824 */ /* 0x000fe200078e02ff */
[----:B------:R-:W-:Y:S02]  /*0550*/  IADD3 R9, PT, PT, R8, 0x24c, RZ ;  /* 0x0000024c08097810 */ /* 0x000fe40007ffe0ff */
[----:B------:R-:W-:Y:S02]  /*0560*/  PRMT R5, R14, 0x5410, R5 ;  /* 0x000054100e057816 */ /* 0x000fe40000000005 */
[C---:B------:R-:W-:Y:S02]  /*0570*/  IADD3 R10, PT, PT, R8.reuse, 0x93, RZ ;  /* 0x00000093080a7810 */ /* 0x040fe40007ffe0ff */
[C---:B------:R-:W-:Y:S01]  /*0580*/  IADD3 R11, PT, PT, R8.reuse, 0x2df, RZ ;  /* 0x000002df080b7810 */ /* 0x040fe20007ffe0ff */
[----:B------:R-:W-:Y:S01]  /*0590*/  IDP.2A.LO.U16.U8 R5, R5, R6, RZ ;  /* 0x0000000605057226 */ /* 0x000fe200000010ff */
[C---:B------:R-:W-:Y:S01]  /*05a0*/  IADD3 R12, PT, PT, R8.reuse, 0x126, RZ ;  /* 0x00000126080c7810 */ /* 0x040fe20007ffe0ff */
[----:B------:R-:W-:Y:S01]  /*05b0*/  IMAD.MOV.U32 R6, RZ, RZ, 0x1c ;  /* 0x0000001cff067424 */ /* 0x000fe200078e00ff */
[----:B------:R-:W-:-:S02]  /*05c0*/  IADD3 R14, PT, PT, R8, 0x372, RZ ;  /* 0x00000372080e7810 */ /* 0x000fc40007ffe0ff */
[----:B------:R-:W-:Y:S02]  /*05d0*/  IADD3 R8, PT, PT, R8, 0x1b9, RZ ;  /* 0x000001b908087810 */ /* 0x000fe40007ffe0ff */
[----:B------:R-:W-:Y:S02]  /*05e0*/  LOP3.LUT R9, R9, 0xffff, RZ, 0xc0, !PT ;  /* 0x0000ffff09097812 */ /* 0x000fe400078ec0ff */
[----:B------:R-:W-:Y:S02]  /*05f0*/  LOP3.LUT R10, R10, 0xffff, RZ, 0xc0, !PT ;  /* 0x0000ffff0a0a7812 */ /* 0x000fe400078ec0ff */
[----:B------:R-:W-:Y:S02]  /*0600*/  LOP3.LUT R11, R11, 0xffff, RZ, 0xc0, !PT ;  /* 0x0000ffff0b0b7812 */ /* 0x000fe400078ec0ff */
[----:B------:R-:W-:Y:S02]  /*0610*/  LOP3.LUT R15, R8, 0xffff, RZ, 0xc0, !PT ;  /* 0x0000ffff080f7812 */ /* 0x000fe400078ec0ff */
[----:B------:R-:W-:-:S02]  /*0620*/  LOP3.LUT R12, R12, 0xffff, RZ, 0xc0, !PT ;  /* 0x0000ffff0c0c7812 */ /* 0x000fc400078ec0ff */
[----:B------:R-:W-:Y:S02]  /*0630*/  SHF.R.U32.HI R8, RZ, 0xa, R9 ;  /* 0x0000000aff087819 */ /* 0x000fe40000011609 */
[----:B------:R-:W-:Y:S02]  /*0640*/  SHF.R.U32.HI R9, RZ, 0xa, R10 ;  /* 0x0000000aff097819 */ /* 0x000fe4000001160a */
[----:B------:R-:W-:Y:S02]  /*0650*/  SHF.R.U32.HI R10, RZ, 0xa, R11 ;  /* 0x0000000aff0a7819 */ /* 0x000fe4000001160b */
[----:B------:R-:W-:Y:S02]  /*0660*/  SHF.R.U32.HI R11, RZ, 0xa, R12 ;  /* 0x0000000aff0b7819 */ /* 0x000fe4000001160c */
[----:B------:R-:W-:Y:S02]  /*0670*/  PRMT R8, R8, 0x9910, RZ ;  /* 0x0000991008087816 */ /* 0x000fe400000000ff */
[----:B------:R-:W-:-:S02]  /*0680*/  PRMT R9, R9, 0x9910, RZ ;  /* 0x0000991009097816 */ /* 0x000fc400000000ff */
[----:B------:R-:W-:Y:S01]  /*0690*/  LOP3.LUT R14, R14, 0xffff, RZ, 0xc0, !PT ;  /* 0x0000ffff0e0e7812 */ /* 0x000fe200078ec0ff */
[----:B------:R-:W-:Y:S01]  /*06a0*/  IMAD R8, R8, 0x7, RZ ;  /* 0x0000000708087824 */ /* 0x000fe200078e02ff */
[----:B------:R-:W-:Y:S01]  /*06b0*/  PRMT R11, R11, 0x9910, RZ ;  /* 0x000099100b0b7816 */ /* 0x000fe200000000ff */
[----:B------:R-:W-:Y:S01]  /*06c0*/  IMAD R9, R9, 0x7, RZ ;  /* 0x0000000709097824 */ /* 0x000fe200078e02ff */
[----:B------:R-:W-:Y:S01]  /*06d0*/  PRMT R10, R10, 0x9910, RZ ;  /* 0x000099100a0a7816 */ /* 0x000fe200000000ff */
[----:B------:R-:W-:Y:S01]  /*06e0*/  IMAD.MOV R8, RZ, RZ, -R8 ;  /* 0x000000ffff087224 */ /* 0x000fe200078e0a08 */
[----:B------:R-:W-:Y:S01]  /*06f0*/  SHF.R.U32.HI R12, RZ, 0xa, R14 ;  /* 0x0000000aff0c7819 */ /* 0x000fe2000001160e */
[----:B------:R-:W-:Y:S01]  /*0700*/  IMAD R11, R11, 0x7, RZ ;  /* 0x000000070b0b7824 */ /* 0x000fe200078e02ff */
[----:B------:R-:W-:Y:S01]  /*0710*/  SHF.R.U32.HI R14, RZ, 0xa, R15 ;  /* 0x0000000aff0e7819 */ /* 0x000fe2000001160f */
[----:B------:R-:W-:Y:S01]  /*0720*/  IMAD R10, R10, 0x7, RZ ;  /* 0x000000070a0a7824 */ /* 0x000fe200078e02ff */
[----:B------:R-:W-:-:S02]  /*0730*/  IADD3 R15, PT, PT, RZ, -R9, RZ ;  /* 0x80000009ff0f7210 */ /* 0x000fc40007ffe0ff */
[----:B------:R-:W-:Y:S02]  /*0740*/  PRMT R12, R12, 0x9910, RZ ;  /* 0x000099100c0c7816 */ /* 0x000fe400000000ff */
[----:B------:R-:W-:Y:S02]  /*0750*/  PRMT R14, R14, 0x9910, RZ ;  /* 0x000099100e0e7816 */ /* 0x000fe400000000ff */
[----:B------:R-:W-:Y:S01]  /*0760*/  IADD3 R17, PT, PT, RZ, -R11, RZ ;  /* 0x8000000bff117210 */ /* 0x000fe20007ffe0ff */
[----:B------:R-:W-:Y:S01]  /*0770*/  IMAD R12, R12, 0x7, RZ ;  /* 0x000000070c0c7824 */ /* 0x000fe200078e02ff */
[----:B------:R-:W-:Y:S01]  /*0780*/  PRMT R9, R8, 0x7710, RZ ;  /* 0x0000771008097816 */ /* 0x000fe200000000ff */
[----:B------:R-:W-:Y:S01]  /*0790*/  IMAD R14, R14, 0x7, RZ ;  /* 0x000000070e0e7824 */ /* 0x000fe200078e02ff */
[----:B------:R-:W-:Y:S02]  /*07a0*/  PRMT R11, R15, 0x7710, RZ ;  /* 0x000077100f0b7816 */ /* 0x000fe400000000ff */
[----:B------:R-:W-:-:S02]  /*07b0*/  IADD3 R10, PT, PT, RZ, -R10, RZ ;  /* 0x8000000aff0a7210 */ /* 0x000fc40007ffe0ff */
[C---:B------:R-:W-:Y:S01]  /*07c0*/  IADD3 R8, PT, PT, R44.reuse, R9, RZ ;  /* 0x000000092c087210 */ /* 0x040fe20007ffe0ff */
[----:B------:R-:W-:Y:S01]  /*07d0*/  IMAD.IADD R9, R44, 0x1, R11 ;  /* 0x000000012c097824 */ /* 0x000fe200078e020b */
[----:B------:R-:W-:Y:S02]  /*07e0*/  PRMT R15, R10, 0x7710, RZ ;  /* 0x000077100a0f7816 */ /* 0x000fe400000000ff */
[----:B------:R-:W-:Y:S02]  /*07f0*/  IADD3 R12, PT, PT, RZ, -R12, RZ ;  /* 0x8000000cff0c7210 */ /* 0x000fe40007ffe0ff */
[----:B------:R-:W-:Y:S02]  /*0800*/  IADD3 R14, PT, PT, RZ, -R14, RZ ;  /* 0x8000000eff0e7210 */ /* 0x000fe40007ffe0ff */
[----:B------:R-:W-:Y:S02]  /*0810*/  PRMT R8, R8, 0x9910, RZ ;  /* 0x0000991008087816 */ /* 0x000fe400000000ff */
[----:B------:R-:W-:-:S02]  /*0820*/  IADD3 R10, PT, PT, R44, R15, RZ ;  /* 0x0000000f2c0a7210 */ /* 0x000fc40007ffe0ff */
[----:B------:R-:W-:Y:S02]  /*0830*/  PRMT R17, R17, 0x7710, RZ ;  /* 0x0000771011117816 */ /* 0x000fe400000000ff */
[----:B------:R-:W-:Y:S02]  /*0840*/  PRMT R15, R9, 0x9910, RZ ;  /* 0x00009910090f7816 */ /* 0x000fe400000000ff */
[----:B------:R-:W-:Y:S02]  /*0850*/  PRMT R19, R12, 0x7710, RZ ;  /* 0x000077100c137816 */ /* 0x000fe400000000ff */
[----:B------:R-:W-:Y:S02]  /*0860*/  PRMT R21, R14, 0x7710, RZ ;  /* 0x000077100e157816 */ /* 0x000fe400000000ff */
[----:B------:R-:W-:Y:S02]  /*0870*/  MOV R9, R8 ;  /* 0x0000000800097202 */ /* 0x000fe40000000f00 */
[----:B------:R-:W-:-:S02]  /*0880*/  IADD3 R11, PT, PT, R44, R17, RZ ;  /* 0x000000112c0b7210 */ /* 0x000fc40007ffe0ff */
[C---:B------:R-:W-:Y:S01]  /*0890*/  IADD3 R12, PT, PT, R44.reuse, R19, RZ ;  /* 0x000000132c0c7210 */ /* 0x040fe20007ffe0ff */
[-C--:B------:R-:W-:Y:S01]  /*08a0*/  IMAD R8, R9, R6.reuse, 0x70 ;  /* 0x0000007009087424 */ /* 0x080fe200078e0206 */
[----:B------:R-:W-:Y:S02]  /*08b0*/  IADD3 R14, PT, PT, R44, R21, RZ ;  /* 0x000000152c0e7210 */ /* 0x000fe40007ffe0ff */
[----:B------:R-:W-:Y:S02]  /*08c0*/  PRMT R10, R10, 0x9910, RZ ;  /* 0x000099100a0a7816 */ /* 0x000fe400000000ff */
[----:B------:R-:W-:Y:S02]  /*08d0*/  PRMT R17, R11, 0x9910, RZ ;  /* 0x000099100b117816 */ /* 0x000fe400000000ff */
[----:B------:R-:W-:Y:S02]  /*08e0*/  PRMT R19, R12, 0x9910, RZ ;  /* 0x000099100c137816 */ /* 0x000fe400000000ff */
[----:B------:R-:W-:Y:S01]  /*08f0*/  PRMT R21, R14, 0x9910, RZ ;  /* 0x000099100e157816 */ /* 0x000fe200000000ff */
[-C--:B------:R-:W-:Y:S01]  /*0900*/  IMAD R12, R17, R6.reuse, 0x38 ;  /* 0x00000038110c7424 */ /* 0x080fe200078e0206 */
[----:B------:R-:W-:Y:S01]  /*0910*/  MOV R11, R15 ;  /* 0x0000000f000b7202 */ /* 0x000fe20000000f00 */
[----:B------:R-:W-:Y:S01]  /*0920*/  IMAD.MOV.U32 R15, RZ, RZ, R10 ;  /* 0x000000ffff0f7224 */ /* 0x000fe200078e000a */
[----:B------:R-:W-:Y:S01]  /*0930*/  LOP3.LUT R7, R7, 0xffff, RZ, 0xc0, !PT ;  /* 0x0000ffff07077812 */ /* 0x000fe200078ec0ff */
[-C--:B------:R-:W-:Y:S01]  /*0940*/  IMAD R16, R19, R6.reuse, 0xa8 ;  /* 0x000000a813107424 */ /* 0x080fe200078e0206 */
[----:B------:R-:W-:Y:S01]  /*0950*/  LOP3.LUT R8, R8, 0xfc, RZ, 0xc0, !PT ;  /* 0x000000fc08087812 */ /* 0x000fe200078ec0ff */
[-C--:B------:R-:W-:Y:S01]  /*0960*/  IMAD R9, R11, R6.reuse, 0x1c ;  /* 0x0000001c0b097424 */ /* 0x080fe200078e0206 */
[C---:B------:R-:W-:Y:S01]  /*0970*/  IADD3 R14, PT, PT, R0.reuse, 0x460, RZ ;  /* 0x00000460000e7810 */ /* 0x040fe20007ffe0ff */
[-C--:B------:R-:W-:Y:S01]  /*0980*/  IMAD R10, R15, R6.reuse, 0x8c ;  /* 0x0000008c0f0a7424 */ /* 0x080fe200078e0206 */
[----:B------:R-:W-:Y:S01]  /*0990*/  IADD3 R11, PT, PT, R0, 0x380, RZ ;  /* 0x00000380000b7810 */ /* 0x000fe20007ffe0ff */
[----:B------:R-:W-:Y:S01]  /*09a0*/  IMAD R18, R21, R6, 0x54 ;  /* 0x0000005415127424 */ /* 0x000fe200078e0206 */
[----:B------:R-:W-:-:S02]  /*09b0*/  IADD3 R6, PT, PT, R8, R4, R7 ;  /* 0x0000000408067210 */ /* 0x000fc40007ffe007 */
[C---:B------:R-:W-:Y:S02]  /*09c0*/  IADD3 R7, PT, PT, R0.reuse, 0x1c0, RZ ;  /* 0x000001c000077810 */ /* 0x040fe40007ffe0ff */
[C---:B------:R-:W-:Y:S02]  /*09d0*/  IADD3 R8, PT, PT, R0.reuse, 0x2a0, RZ ;  /* 0x000002a000087810 */ /* 0x040fe40007ffe0ff */
[----:B------:R-:W-:Y:S02]  /*09e0*/  LOP3.LUT R15, R7, 0xffff, RZ, 0xc0, !PT ;  /* 0x0000ffff070f7812 */ /* 0x000fe400078ec0ff */
[----:B------:R-:W-:Y:S02]  /*09f0*/  IADD3 R7, PT, PT, R0, 0x540, RZ ;  /* 0x0000054000077810 */ /* 0x000fe40007ffe0ff */
[----:B------:R-:W-:Y:S01]  /*0a00*/  LOP3.LUT R8, R8, 0xffff, RZ, 0xc0, !PT ;  /* 0x0000ffff08087812 */ /* 0x000fe200078ec0ff */
[----:B------:R-:W-:Y:S01]  /*0a10*/  IMAD R15, R15, 0x53a, RZ ;  /* 0x0000053a0f0f7824 */ /* 0x000fe200078e02ff */
[----:B------:R-:W-:-:S02]  /*0a20*/  LOP3.LUT R14, R14, 0xffff, RZ, 0xc0, !PT ;  /* 0x0000ffff0e0e7812 */ /* 0x000fc400078ec0ff */
[----:B------:R-:W-:Y:S01]  /*0a30*/  LOP3.LUT R17, R7, 0xffff, RZ, 0xc0, !PT ;  /* 0x0000ffff07117812 */ /* 0x000fe200078ec0ff */
[----:B------:R-:W-:Y:S01]  /*0a40*/  IMAD R8, R8, 0x53a, RZ ;  /* 0x0000053a08087824 */ /* 0x000fe200078e02ff */
[----:B------:R-:W-:Y:S01]  /*0a50*/  LOP3.LUT R11, R11, 0xffff, RZ, 0xc0, !PT ;  /* 0x0000ffff0b0b7812 */ /* 0x000fe200078ec0ff */
[----:B------:R-:W-:Y:S01]  /*0a60*/  IMAD R14, R14, 0x53a, RZ ;  /* 0x0000053a0e0e7824 */ /* 0x000fe200078e02ff */
[----:B------:R-:W-:Y:S01]  /*0a70*/  SHF.R.U32.HI R7, RZ, 0x10, R15 ;  /* 0x00000010ff077819 */ /* 0x000fe2000001160f */
[----:B------:R-:W-:Y:S01]  /*0a80*/  IMAD R17, R17, 0x53a, RZ ;  /* 0x0000053a11117824 */ /* 0x000fe200078e02ff */
[----:B------:R-:W-:Y:S01]  /*0a90*/  SHF.R.U32.HI R8, RZ, 0x10, R8 ;  /* 0x00000010ff087819 */ /* 0x000fe20000011608 */
[----:B------:R-:W-:Y:S01]  /*0aa0*/  IMAD R11, R11, 0x53a, RZ ;  /* 0x0000053a0b0b7824 */ /* 0x000fe200078e02ff */
[----:B------:R-:W-:Y:S02]  /*0ab0*/  PRMT R15, R7, 0x9910, RZ ;  /* 0x00009910070f7816 */ /* 0x000fe400000000ff */
[----:B------:R-:W-:-:S02]  /*0ac0*/  SHF.R.U32.HI R7, RZ, 0x10, R14 ;  /* 0x00000010ff077819 */ /* 0x000fc4000001160e */
[----:B------:R-:W-:Y:S02]  /*0ad0*/  SHF.R.U32.HI R14, RZ, 0x10, R17 ;  /* 0x00000010ff0e7819 */ /* 0x000fe40000011611 */
[----:B------:R-:W-:Y:S02]  /*0ae0*/  SHF.R.U32.HI R11, RZ, 0x10, R11 ;  /* 0x00000010ff0b7819 */ /* 0x000fe4000001160b */
[----:B------:R-:W-:Y:S02]  /*0af0*/  PRMT R17, R8, 0x9910, RZ ;  /* 0x0000991008117816 */ /* 0x000fe400000000ff */
[----:B------:R-:W-:Y:S02]  /*0b00*/  MOV R8, R15 ;  /* 0x0000000f00087202 */ /* 0x000fe40000000f00 */
[----:B------:R-:W-:Y:S01]  /*0b10*/  PRMT R15, R11, 0x9910, RZ ;  /* 0x000099100b0f7816 */ /* 0x000fe200000000ff */
[----:B------:R-:W-:Y:S01]  /*0b20*/  IMAD.MOV.U32 R11, RZ, RZ, R17 ;  /* 0x000000ffff0b7224 */ /* 0x000fe200078e0011 */
[----:B------:R-:W-:Y:S01]  /*0b30*/  PRMT R19, R7, 0x9910, RZ ;  /* 0x0000991007137816 */ /* 0x000fe200000000ff */
[----:B------:R-:W-:Y:S01]  /*0b40*/  IMAD R7, R8, 0x310, RZ ;  /* 0x0000031008077824 */ /* 0x000fe200078e02ff */
[----:B------:R-:W-:Y:S01]  /*0b50*/  PRMT R20, R14, 0x9910, RZ ;  /* 0x000099100e147816 */ /* 0x000fe200000000ff */
[----:B------:R-:W-:Y:S01]  /*0b60*/  IMAD R8, R11, 0x310, RZ ;  /* 0x000003100b087824 */ /* 0x000fe200078e02ff */
[----:B------:R-:W-:-:S02]  /*0b70*/  MOV R14, R15 ;  /* 0x0000000f000e7202 */ /* 0x000fc40000000f00 */
[----:B------:R-:W-:Y:S02]  /*0b80*/  MOV R15, R19 ;  /* 0x00000013000f7202 */ /* 0x000fe40000000f00 */
[----:B------:R-:W-:Y:S01]  /*0b90*/  MOV R17, R20 ;  /* 0x0000001400117202 */ /* 0x000fe20000000f00 */
[----:B------:R-:W-:Y:S01]  /*0ba0*/  IMAD R11, R14, 0x310, RZ ;  /* 0x000003100e0b7824 */ /* 0x000fe200078e02ff */
[----:B------:R-:W-:Y:S01]  /*0bb0*/  LOP3.LUT R7, R7, 0xffff, RZ, 0xc0, !PT ;  /* 0x0000ffff07077812 */ /* 0x000fe200078ec0ff */
[----:B------:R-:W-:Y:S01]  /*0bc0*/  IMAD R14, R15, 0x310, RZ ;  /* 0x000003100f0e7824 */ /* 0x000fe200078e02ff */
[----:B------:R-:W-:Y:S01]  /*0bd0*/  LOP3.LUT R9, R9, 0xfc, RZ, 0xc0, !PT ;  /* 0x000000fc09097812 */ /* 0x000fe200078ec0ff */
[----:B------:R-:W-:Y:S01]  /*0be0*/  IMAD R17, R17, 0x310, RZ ;  /* 0x0000031011117824 */ /* 0x000fe200078e02ff */
[----:B------:R-:W-:Y:S02]  /*0bf0*/  LOP3.LUT R11, R11, 0xffff, RZ, 0xc0, !PT ;  /* 0x0000ffff0b0b7812 */ /* 0x000fe400078ec0ff */
[----:B------:R-:W-:-:S02]  /*0c00*/  IADD3 R7, PT, PT, R9, R4, R7 ;  /* 0x0000000409077210 */ /* 0x000fc40007ffe007 */
[----:B------:R-:W-:Y:S02]  /*0c10*/  LOP3.LUT R9, R8, 0xffff, RZ, 0xc0, !PT ;  /* 0x0000ffff08097812 */ /* 0x000fe400078ec0ff */
[----:B------:R-:W-:Y:S02]  /*0c20*/  LOP3.LUT R8, R10, 0xfc, RZ, 0xc0, !PT ;  /* 0x000000fc0a087812 */ /* 0x000fe400078ec0ff */
[----:B------:R-:W-:Y:S02]  /*0c30*/  LOP3.LUT R12, R12, 0xfc, RZ, 0xc0, !PT ;  /* 0x000000fc0c0c7812 */ /* 0x000fe400078ec0ff */
[----:B------:R-:W-:Y:S02]  /*0c40*/  LOP3.LUT R15, R14, 0xffff, RZ, 0xc0, !PT ;  /* 0x0000ffff0e0f7812 */ /* 0x000fe400078ec0ff */
[----:B------:R-:W-:Y:S02]  /*0c50*/  LOP3.LUT R10, R16, 0xfc, RZ, 0xc0, !PT ;  /* 0x000000fc100a7812 */ /* 0x000fe400078ec0ff */
[----:B------:R-:W-:-:S02]  /*0c60*/  LOP3.LUT R17, R17, 0xffff, RZ, 0xc0, !PT ;  /* 0x0000ffff11117812 */ /* 0x000fc400078ec0ff */
[----:B------:R-:W-:Y:S02]  /*0c70*/  LOP3.LUT R18, R18, 0xfc, RZ, 0xc0, !PT ;  /* 0x000000fc12127812 */ /* 0x000fe400078ec0ff */
[-C--:B------:R-:W-:Y:S02]  /*0c80*/  IADD3 R8, PT, PT, R8, R4.reuse, R9 ;  /* 0x0000000408087210 */ /* 0x080fe40007ffe009 */
[----:B------:R-:W-:Y:S02]  /*0c90*/  LOP3.LUT R46, R13, 0xff, RZ, 0xc0, !PT ;  /* 0x000000ff0d2e7812 */ /* 0x000fe400078ec0ff */
[-C--:B------:R-:W-:Y:S01]  /*0ca0*/  IADD3 R9, PT, PT, R12, R4.reuse, R11 ;  /* 0x000000040c097210 */ /* 0x080fe20007ffe00b */
[----:B------:R-:W-:Y:S01]  /*0cb0*/  HFMA2 R12, -RZ, RZ, 0, 0 ;  /* 0x00000000ff0c7431 */ /* 0x000fe200000001ff */
[----:B------:R-:W-:Y:S02]  /*0cc0*/  IADD3 R10, PT, PT, R10, R4, R15 ;  /* 0x000000040a0a7210 */ /* 0x000fe40007ffe00f */
[----:B------:R-:W-:-:S02]  /*0cd0*/  CS2R R14, SRZ ;  /* 0x00000000000e7805 */ /* 0x000fc4000001ff00 */
[----:B------:R-:W-:Y:S02]  /*0ce0*/  IADD3 R11, PT, PT, R18, R4, R17 ;  /* 0x00000004120b7210 */ /* 0x000fe40007ffe011 */
[----:B------:R-:W-:Y:S02]  /*0cf0*/  LOP3.LUT R44, R44, 0xffff, RZ, 0xc0, !PT ;  /* 0x0000ffff2c2c7812 */ /* 0x000fe400078ec0ff */
[----:B---3--:R-:W-:-:S07]  /*0d00*/  LEA R46, R46, UR4, 0x2 ;  /* 0x000000042e2e7c11 */ /* 0x008fce000f8e10ff */
.L_x_1:
[----:B------:R-:W0:Y:S01]  /*0d10*/  LDC.64 R16, c[0x0][0x380] ;  /* 0x0000e000ff107b82 */ /* 0x000e220000000a00 */
[C---:B------:R-:W-:Y:S02]  /*0d20*/  IMAD R18, R12.reuse, 0x6200, R4 ;  /* 0x000062000c127824 */ /* 0x040fe400078e0204 */
[C---:B------:R-:W-:Y:S02]  /*0d30*/  IMAD R27, R12.reuse, 0x6200, R6 ;  /* 0x000062000c1b7824 */ /* 0x040fe400078e0206 */
[C---:B------:R-:W-:Y:S01]  /*0d40*/  IMAD R23, R12.reuse, 0x6200, R7 ;  /* 0x000062000c177824 */ /* 0x040fe200078e0207 */
[----:B------:R-:W-:Y:S01]  /*0d50*/  IADD3 R51, PT, PT, R5, R18, RZ ;  /* 0x0000001205337210 */ /* 0x000fe20007ffe0ff */
[C---:B------:R-:W-:Y:S01]  /*0d60*/  IMAD R21, R12.reuse, 0x6200, R8 ;  /* 0x000062000c157824 */ /* 0x040fe200078e0208 */
[----:B------:R-:W1:Y:S01]  /*0d70*/  S2UR UR5, SR_CgaCtaId ;  /* 0x00000000000579c3 */ /* 0x000e620000008800 */
[----:B------:R-:W-:-:S07]  /*0d80*/  IMAD R19, R12, 0x6200, R9 ;  /* 0x000062000c137824 */ /* 0x000fce00078e0209 */
[----:B------:R-:W2:Y:S01]  /*0d90*/  LDC.64 R38, c[0x0][0x388] ;  /* 0x0000e200ff267b82 */ /* 0x000ea20000000a00 */
[----:B0-----:R-:W-:-:S04]  /*0da0*/  IMAD.WIDE.U32 R26, R27, 0x4, R16 ;  /* 0x000000041b1a7825 */ /* 0x001fc800078e0010 */
[--C-:B------:R-:W-:Y:S02]  /*0db0*/  IMAD.WIDE.U32 R22, R23, 0x4, R16.reuse ;  /* 0x0000000417167825 */ /* 0x100fe400078e0010 */
[----:B------:R-:W3:Y:S02]  /*0dc0*/  LDG.E.CONSTANT R27, desc[UR6][R26.64] ;  /* 0x000000061a1b7981 */ /* 0x000ee4000c1e9900 */
[--C-:B------:R-:W-:Y:S02]  /*0dd0*/  IMAD.WIDE.U32 R20, R21, 0x4, R16.reuse ;  /* 0x0000000415147825 */ /* 0x100fe400078e0010 */
[----:B------:R-:W4:Y:S02]  /*0de0*/  LDG.E.CONSTANT R23, desc[UR6][R22.64] ;  /* 0x0000000616177981 */ /* 0x000f24000c1e9900 */
[----:B------:R-:W-:Y:S02]  /*0df0*/  IMAD.WIDE.U32 R50, R51, 0x4, R16 ;  /* 0x0000000433327825 */ /* 0x000fe400078e0010 */
[----:B------:R-:W5:Y:S04]  /*0e00*/  LDG.E.CONSTANT R21, desc[UR6][R20.64] ;  /* 0x0000000614157981 */ /* 0x000f68000c1e9900 */
[----:B------:R0:W5:Y:S01]  /*0e10*/  LDG.E.CONSTANT R13, desc[UR6][R50.64] ;  /* 0x00000006320d7981 */ /* 0x000162000c1e9900 */
[----:B------:R-:W-:Y:S01]  /*0e20*/  IMAD R31, R12, 0x6200, R11 ;  /* 0x000062000c1f7824 */ /* 0x000fe200078e020b */
[----:B------:R-:W-:Y:S01]  /*0e30*/  UMOV UR4, 0x400 ;  /* 0x0000040000047882 */ /* 0x000fe20000000000 */
[----:B------:R-:W-:Y:S01]  /*0e40*/  BAR.SYNC.DEFER_BLOCKING 0x0 ;  /* 0x0000000000007b1d */ /* 0x000fe20000010000 */
[----:B------:R-:W-:Y:S01]  /*0e50*/  ISETP.GT.U32.AND P0, PT, R0, 0x3f, PT ;  /* 0x0000003f0000780c */ /* 0x000fe20003f04070 */
[----:B------:R-:W-:-:S04]  /*0e60*/  IMAD.WIDE.U32 R18, R19, 0x4, R16 ;  /* 0x0000000413127825 */ /* 0x000fc800078e0010 */
[----:B0-----:R-:W-:Y:S01]  /*0e70*/  IMAD R51, R12, 0x6200, R10 ;  /* 0x000062000c337824 */ /* 0x001fe200078e020a */
[----:B-1----:R-:W-:Y:S01]  /*0e80*/  ULEA UR8, UR5, UR4, 0x18 ;  /* 0x0000000405087291 */ /* 0x002fe2000f8ec0ff */
[----:B------:R-:W5:Y:S02]  /*0e90*/  LDG.E.CONSTANT R19, desc[UR6][R18.64] ;  /* 0x0000000612137981 */ /* 0x000f64000c1e9900 */
[----:B------:R-:W-:-:S04]  /*0ea0*/  IMAD.WIDE.U32 R50, R51, 0x4, R16 ;  /* 0x0000000433327825 */ /* 0x000fc800078e0010 */
[----:B------:R-:W-:Y:S01]  /*0eb0*/  IMAD.WIDE.U32 R16, R31, 0x4, R16 ;  /* 0x000000041f107825 */ /* 0x000fe200078e0010 */
[----:B------:R-:W-:Y:S01]  /*0ec0*/  LEA R31, R12, R3, 0x5 ;  /* 0x000000030c1f7211 */ /* 0x000fe200078e28ff */
[----:B------:R-:W5:Y:S01]  /*0ed0*/  LDG.E.CONSTANT R51, desc[UR6][R50.64] ;  /* 0x0000000632337981 */ /* 0x000f62000c1e9900 */
[----:B------:R-:W-:-:S03]  /*0ee0*/  LEA R22, R0, UR8, 0x2 ;  /* 0x0000000800167c11 */ /* 0x000fc6000f8e10ff */
[----:B--2---:R-:W-:Y:S01]  /*0ef0*/  IMAD.WIDE.U32 R38, R31, 0x4, R38 ;  /* 0x000000041f267825 */ /* 0x004fe200078e0026 */
[----:B------:R-:W2:Y:S04]  /*0f00*/  LDG.E.CONSTANT R17, desc[UR6][R16.64] ;  /* 0x0000000610117981 */ /* 0x000ea8000c1e9900 */
        /* <DEDUP_REMOVED lines=14> */
[----:B------:R-:W2:Y:S04]  /*0ff0*/  @!P0 LDG.E.CONSTANT R53, desc[UR6][R38.64+0xfc00] ;  /* 0x00fc000626358981 */ /* 0x000ea8000c1e9900 */
[----:B---3--:R-:W-:Y:S04]  /*1000*/  STS [R22+0x380], R27 ;  /* 0x0003801b16007388 */ /* 0x008fe80000000800 */
[----:B----4-:R0:W-:Y:S04]  /*1010*/  STS [R22+0x700], R23 ;  /* 0x0007001716007388 */ /* 0x0101e80000000800 */
[----:B-----5:R1:W-:Y:S04]  /*1020*/  STS [R22+0xa80], R21 ;  /* 0x000a801516007388 */ /* 0x0203e80000000800 */
[----:B------:R3:W-:Y:S04]  /*1030*/  STS [R22], R13 ;  /* 0x0000000d16007388 */ /* 0x0007e80000000800 */
[----:B0-----:R-:W4:Y:S04]  /*1040*/  LDG.E.CONSTANT R23, desc[UR6][R38.64+0xb600] ;  /* 0x00b6000626177981 */ /* 0x001f28000c1e9900 */
[----:B-1----:R-:W5:Y:S04]  /*1050*/  LDG.E.CONSTANT R21, desc[UR6][R38.64+0xa800] ;  /* 0x00a8000626157981 */ /* 0x002f68000c1e9900 */
[----:B---3--:R-:W3:Y:S04]  /*1060*/  LDG.E.CONSTANT R13, desc[UR6][R38.64+0x9a00] ;  /* 0x009a0006260d7981 */ /* 0x008ee8000c1e9900 */
[----:B------:R-:W3:Y:S01]  /*1070*/  LDG.E.CONSTANT R27, desc[UR6][R38.64+0xc400] ;  /* 0x00c40006261b7981 */ /* 0x000ee2000c1e9900 */
[----:B------:R-:W-:-:S04]  /*1080*/  UIADD3 UR4, UPT, UPT, UR4, 0x1880, URZ ;  /* 0x0000188004047890 */ /* 0x000fc8000fffe0ff */
[----:B------:R-:W-:Y:S01]  /*1090*/  ULEA UR4, UR5, UR4, 0x18 ;  /* 0x0000000405047291 */ /* 0x000fe2000f8ec0ff */
[----:B------:R0:W-:Y:S04]  /*10a0*/  STS [R22+0xe00], R19 ;  /* 0x000e001316007388 */ /* 0x0001e80000000800 */
[----:B------:R-:W-:Y:S01]  /*10b0*/  STS [R22+0x1180], R51 ;  /* 0x0011803316007388 */ /* 0x000fe20000000800 */
[----:B0-----:R-:W-:-:S03]  /*10c0*/  LEA R19, R0, UR4, 0x2 ;  /* 0x0000000400137c11 */ /* 0x001fc6000f8e10ff */
[----:B--2---:R-:W-:Y:S04]  /*10d0*/  STS [R22+0x1500], R17 ;  /* 0x0015001116007388 */ /* 0x004fe80000000800 */
[----:B------:R-:W-:Y:S04]  /*10e0*/  STS [R19], R18 ;  /* 0x0000001213007388 */ /* 0x000fe80000000800 */
[----:B------:R-:W-:Y:S04]  /*10f0*/  STS [R19+0x380], R20 ;  /* 0x0003801413007388 */ /* 0x000fe80000000800 */
        /* <DEDUP_REMOVED lines=12> */
[----:B------:R-:W-:Y:S01]  /*11c0*/  @!P0 STS [R19+0x3f00], R53 ;  /* 0x003f003513008388 */ /* 0x000fe20000000800 */
[----:B------:R-:W-:-:S04]  /*11d0*/  IADD3 R12, PT, PT, R12, 0x1, RZ ;  /* 0x000000010c0c7810 */ /* 0x000fc80007ffe0ff */
[----:B------:R-:W-:Y:S01]  /*11e0*/  ISETP.NE.AND P0, PT, R12, 0x4, PT ;  /* 0x000000040c00780c */ /* 0x000fe20003f05270 */
[----:B----4-:R-:W-:Y:S04]  /*11f0*/  STS [R19+0x2d80], R23 ;  /* 0x002d801713007388 */ /* 0x010fe80000000800 */
[----:B-----5:R-:W-:Y:S04]  /*1200*/  STS [R19+0x2a00], R21 ;  /* 0x002a001513007388 */ /* 0x020fe80000000800 */
[----:B---3--:R0:W-:Y:S04]  /*1210*/  STS [R19+0x2680], R13 ;  /* 0x0026800d13007388 */ /* 0x0081e80000000800 */
[----:B------:R1:W-:Y:S01]  /*1220*/  STS [R19+0x3100], R27 ;  /* 0x0031001b13007388 */ /* 0x0003e20000000800 */
[----:B0-----:R-:W-:Y:S01]  /*1230*/  LEA R13, R44, UR4, 0x9 ;  /* 0x000000042c0d7c11 */ /* 0x001fe2000f8e48ff */
[----:B------:R-:W-:-:S03]  /*1240*/  UMOV UR4, 0x188 ;  /* 0x0000018800047882 */ /* 0x000fc60000000000 */
[----:B------:R-:W-:Y:S01]  /*1250*/  IADD3 R13, PT, PT, R13, 0x100, RZ ;  /* 0x000001000d0d7810 */ /* 0x000fe20007ffe0ff */
[----:B-1----:R-:W-:Y:S06]  /*1260*/  BAR.SYNC.DEFER_BLOCKING 0x0 ;  /* 0x0000000000007b1d */ /* 0x002fec0000010000 */
.L_x_0:
[----:B------:R-:W-:Y:S04]  /*1270*/  LDS R53, [R46+UR4+-0x188] ;  /* 0xfffe78042e357984 */ /* 0x000fe80008000800 */
[----:B------:R-:W0:Y:S04]  /*1280*/  LDS.128 R16, [R13+-0x100] ;  /* 0xffff00000d107984 */ /* 0x000e280000000c00 */
[----:B------:R-:W1:Y:S04]  /*1290*/  LDS R51, [R46+UR4+-0x16c] ;  /* 0xfffe94042e337984 */ /* 0x000e680008000800 */
[----:B------:R-:W2:Y:S04]  /*12a0*/  LDS R47, [R46+UR4+-0x150] ;  /* 0xfffeb0042e2f7984 */ /* 0x000ea80008000800 */
[----:B------:R-:W3:Y:S04]  /*12b0*/  LDS R39, [R46+UR4+-0x134] ;  /* 0xfffecc042e277984 */ /* 0x000ee80008000800 */
[----:B------:R-:W4:Y:S04]  /*12c0*/  LDS R41, [R46+UR4+-0x118] ;  /* 0xfffee8042e297984 */ /* 0x000f280008000800 */
[----:B------:R-:W5:Y:S04]  /*12d0*/  LDS R38, [R46+UR4+-0xfc] ;  /* 0xffff04042e267984 */ /* 0x000f680008000800 */
[----:B------:R-:W5:Y:S04]  /*12e0*/  LDS R48, [R46+UR4+-0xe0] ;  /* 0xffff20042e307984 */ /* 0x000f680008000800 */
[----:B------:R-:W5:Y:S01]  /*12f0*/  LDS.128 R20, [R13+-0x80] ;  /* 0xffff80000d147984 */ /* 0x000f620000000c00 */
[----:B0-----:R-:W-:Y:S01]  /*1300*/  FFMA R50, R53, R16, R14 ;  /* 0x0000001035327223 */ /* 0x001fe2000000000e */
[C---:B-1----:R-:W-:Y:S01]  /*1310*/  FFMA R36, R16.reuse, R51, R25 ;  /* 0x0000003310247223 */ /* 0x042fe20000000019 */
[----:B--2---:R-:W-:-:S02]  /*1320*/  FFMA R34, R16, R47, R24 ;  /* 0x0000002f10227223 */ /* 0x004fc40000000018 */
[----:B------:R-:W0:Y:S01]  /*1330*/  LDS.128 R24, [R13] ;  /* 0x000000000d187984 */ /* 0x000e220000000c00 */
[C---:B---3--:R-:W-:Y:S01]  /*1340*/  FFMA R42, R16.reuse, R39, R28 ;  /* 0x00000027102a7223 */ /* 0x048fe2000000001c */
[C---:B----4-:R-:W-:Y:S01]  /*1350*/  FFMA R32, R16.reuse, R41, R30 ;  /* 0x0000002910207223 */ /* 0x050fe2000000001e */
[C---:B-----5:R-:W-:Y:S02]  /*1360*/  FFMA R14, R16.reuse, R38, R29 ;  /* 0x00000026100e7223 */ /* 0x060fe4000000001d */
[----:B------:R1:W2:Y:S01]  /*1370*/  LDS.128 R28, [R13+0x80] ;  /* 0x000080000d1c7984 */ /* 0x0002a20000000c00 */
[----:B------:R-:W-:Y:S01]  /*1380*/  FFMA R64, R16, R48, R57 ;  /* 0x0000003010407223 */ /* 0x000fe20000000039 */
[-C--:B------:R-:W-:Y:S01]  /*1390*/  FFMA R57, R51, R20.reuse, R68 ;  /* 0x0000001433397223 */ /* 0x080fe20000000044 */
[-C--:B------:R-:W-:Y:S01]  /*13a0*/  FFMA R68, R47, R20.reuse, R55 ;  /* 0x000000142f447223 */ /* 0x080fe20000000037 */
[-C--:B------:R-:W-:Y:S01]  /*13b0*/  FFMA R16, R38, R20.reuse, R63 ;  /* 0x0000001426107223 */ /* 0x080fe2000000003f */
[-C--:B------:R-:W-:Y:S01]  /*13c0*/  FFMA R55, R41, R20.reuse, R61 ;  /* 0x0000001429377223 */ /* 0x080fe2000000003d */
[-C--:B------:R-:W-:Y:S01]  /*13d0*/  FFMA R59, R53, R20.reuse, R66 ;  /* 0x00000014353b7223 */ /* 0x080fe20000000042 */
[-C--:B------:R-:W-:Y:S01]  /*13e0*/  FFMA R66, R39, R20.reuse, R69 ;  /* 0x0000001427427223 */ /* 0x080fe20000000045 */
[----:B------:R-:W-:Y:S01]  /*13f0*/  FFMA R20, R48, R20, R65 ;  /* 0x0000001430147223 */ /* 0x000fe20000000041 */
[----:B-1----:R-:W-:Y:S01]  /*1400*/  IADD3 R13, PT, PT, R13, 0x10, RZ ;  /* 0x000000100d0d7810 */ /* 0x002fe20007ffe0ff */
[-C--:B0-----:R-:W-:Y:S01]  /*1410*/  FFMA R60, R51, R24.reuse, R60 ;  /* 0x00000018333c7223 */ /* 0x081fe2000000003c */
[-C--:B------:R-:W-:Y:S01]  /*1420*/  FFMA R58, R53, R24.reuse, R58 ;  /* 0x00000018353a7223 */ /* 0x080fe2000000003a */
[-C--:B------:R-:W-:Y:S01]  /*1430*/  FFMA R62, R47, R24.reuse, R62 ;  /* 0x000000182f3e7223 */ /* 0x080fe2000000003e */
[-C--:B------:R-:W-:Y:S01]  /*1440*/  FFMA R56, R39, R24.reuse, R56 ;  /* 0x0000001827387223 */ /* 0x080fe20000000038 */
[-C--:B------:R-:W-:Y:S01]  /*1450*/  FFMA R54, R41, R24.reuse, R54 ;  /* 0x0000001829367223 */ /* 0x080fe20000000036 */
[-C--:B------:R-:W-:Y:S01]  /*1460*/  FFMA R33, R38, R24.reuse, R33 ;  /* 0x0000001826217223 */ /* 0x080fe20000000021 */
[----:B------:R-:W-:-:S02]  /*1470*/  FFMA R24, R48, R24, R15 ;  /* 0x0000001830187223 */ /* 0x000fc4000000000f */
[----:B------:R-:W0:Y:S01]  /*1480*/  LDS R15, [R46+UR4+-0x70] ;  /* 0xffff90042e0f7984 */ /* 0x000e220008000800 */
[-C--:B--2---:R-:W-:Y:S01]  /*1490*/  FFMA R63, R51, R28.reuse, R45 ;  /* 0x0000001c333f7223 */ /* 0x084fe2000000002d */
[-C--:B------:R-:W-:Y:S02]  /*14a0*/  FFMA R61, R53, R28.reuse, R49 ;  /* 0x0000001c353d7223 */ /* 0x080fe40000000031 */
[----:B------:R-:W1:Y:S01]  /*14b0*/  LDS R51, [R46+UR4+-0xc4] ;  /* 0xffff3c042e337984 */ /* 0x000e620008000800 */
[-C--:B------:R-:W-:Y:S01]  /*14c0*/  FFMA R47, R47, R28.reuse, R52 ;  /* 0x0000001c2f2f7223 */ /* 0x080fe20000000034 */
[-C--:B------:R-:W-:Y:S01]  /*14d0*/  FFMA R41, R41, R28.reuse, R40 ;  /* 0x0000001c29297223 */ /* 0x080fe20000000028 */
[-C--:B------:R-:W-:Y:S01]  /*14e0*/  FFMA R37, R39, R28.reuse, R37 ;  /* 0x0000001c27257223 */ /* 0x080fe20000000025 */
[----:B------:R-:W2:Y:S01]  /*14f0*/  LDS R53, [R46+UR4+-0xa8] ;  /* 0xffff58042e357984 */ /* 0x000ea20008000800 */
[-C--:B------:R-:W-:Y:S01]  /*1500*/  FFMA R38, R38, R28.reuse, R35 ;  /* 0x0000001c26267223 */ /* 0x080fe20000000023 */
[----:B------:R-:W-:-:S02]  /*1510*/  FFMA R28, R48, R28, R43 ;  /* 0x0000001c301c7223 */ /* 0x000fc4000000002b */
[----:B------:R-:W3:Y:S04]  /*1520*/  LDS R45, [R46+UR4+-0x8c] ;  /* 0xffff74042e2d7984 */ /* 0x000ee80008000800 */
[----:B------:R-:W4:Y:S04]  /*1530*/  LDS R52, [R46+UR4+-0x54] ;  /* 0xffffac042e347984 */ /* 0x000f280008000800 */
[----:B------:R-:W5:Y:S04]  /*1540*/  LDS R40, [R46+UR4+-0x38] ;  /* 0xffffc8042e287984 */ /* 0x000f680008000800 */
[----:B------:R-:W5:Y:S04]  /*1550*/  LDS R35, [R46+UR4+-0x1c] ;  /* 0xffffe4042e237984 */ /* 0x000f680008000800 */
[----:B------:R-:W5:Y:S01]  /*1560*/  LDS R48, [R46+UR4+0x8c] ;  /* 0x00008c042e307984 */ /* 0x000f620008000800 */
[C---:B0-----:R-:W-:Y:S01]  /*1570*/  FFMA R69, R15.reuse, R21, R66 ;  /* 0x000000150f457223 */ /* 0x041fe20000000042 */
[C---:B------:R-:W-:Y:S01]  /*1580*/  FFMA R56, R15.reuse, R25, R56 ;  /* 0x000000190f387223 */ /* 0x040fe20000000038 */
[----:B------:R-:W-:Y:S01]  /*1590*/  FFMA R37, R15, R29, R37 ;  /* 0x0000001d0f257223 */ /* 0x000fe20000000025 */
[C---:B-1----:R-:W-:Y:S01]  /*15a0*/  FFMA R39, R51.reuse, R17, R50 ;  /* 0x0000001133277223 */ /* 0x042fe20000000032 */
[C---:B------:R-:W-:Y:S01]  /*15b0*/  FFMA R59, R51.reuse, R21, R59 ;  /* 0x00000015333b7223 */ /* 0x040fe2000000003b */
[C---:B------:R-:W-:Y:S01]  /*15c0*/  FFMA R49, R51.reuse, R25, R58 ;  /* 0x0000001933317223 */ /* 0x040fe2000000003a */
[----:B------:R-:W-:Y:S01]  /*15d0*/  FFMA R43, R51, R29, R61 ;  /* 0x0000001d332b7223 */ /* 0x000fe2000000003d */
[C---:B--2---:R-:W-:Y:S01]  /*15e0*/  FFMA R51, R53.reuse, R17, R36 ;  /* 0x0000001135337223 */ /* 0x044fe20000000024 */
[C---:B------:R-:W-:Y:S01]  /*15f0*/  FFMA R57, R53.reuse, R21, R57 ;  /* 0x0000001535397223 */ /* 0x040fe20000000039 */
[C---:B------:R-:W-:Y:S01]  /*1600*/  FFMA R61, R53.reuse, R25, R60 ;  /* 0x00000019353d7223 */ /* 0x040fe2000000003c */
[----:B------:R-:W-:Y:S01]  /*1610*/  FFMA R53, R53, R29, R63 ;  /* 0x0000001d35357223 */ /* 0x000fe2000000003f */
[C---:B---3--:R-:W-:Y:S01]  /*1620*/  FFMA R63, R45.reuse, R17, R34 ;  /* 0x000000112d3f7223 */ /* 0x048fe20000000022 */
[C---:B------:R-:W-:Y:S01]  /*1630*/  FFMA R65, R45.reuse, R21, R68 ;  /* 0x000000152d417223 */ /* 0x040fe20000000044 */
[C---:B------:R-:W-:Y:S01]  /*1640*/  FFMA R67, R45.reuse, R25, R62 ;  /* 0x000000192d437223 */ /* 0x040fe2000000003e */
[----:B------:R-:W-:Y:S01]  /*1650*/  FFMA R47, R45, R29, R47 ;  /* 0x0000001d2d2f7223 */ /* 0x000fe2000000002f */
[-C--:B------:R-:W-:Y:S01]  /*1660*/  FFMA R45, R15, R17.reuse, R42 ;  /* 0x000000110f2d7223 */ /* 0x080fe2000000002a */
[----:B------:R-:W0:Y:S01]  /*1670*/  LDS R36, [R46+UR4] ;  /* 0x000000042e247984 */ /* 0x000e220008000800 */
[C---:B----4-:R-:W-:Y:S01]  /*1680*/  FFMA R15, R52.reuse, R17, R32 ;  /* 0x00000011340f7223 */ /* 0x050fe20000000020 */
[----:B------:R-:W-:Y:S01]  /*1690*/  FFMA R55, R52, R21, R55 ;  /* 0x0000001534377223 */ /* 0x000fe20000000037 */
[C---:B-----5:R-:W-:Y:S01]  /*16a0*/  FFMA R14, R40.reuse, R17, R14 ;  /* 0x00000011280e7223 */ /* 0x060fe2000000000e */
[----:B------:R-:W1:Y:S01]  /*16b0*/  LDS R34, [R46+UR4+0x1c] ;  /* 0x00001c042e227984 */ /* 0x000e620008000800 */
[C---:B------:R-:W-:Y:S01]  /*16c0*/  FFMA R16, R40.reuse, R21, R16 ;  /* 0x0000001528107223 */ /* 0x040fe20000000010 */
[C---:B------:R-:W-:Y:S01]  /*16d0*/  FFMA R33, R40.reuse, R25, R33 ;  /* 0x0000001928217223 */ /* 0x040fe20000000021 */
[----:B------:R-:W-:Y:S01]  /*16e0*/  FFMA R40, R40, R29, R38 ;  /* 0x0000001d28287223 */ /* 0x000fe20000000026 */
[----:B------:R-:W2:Y:S01]  /*16f0*/  LDS R42, [R46+UR4+0x38] ;  /* 0x000038042e2a7984 */ /* 0x000ea20008000800 */
[C---:B------:R-:W-:Y:S01]  /*1700*/  FFMA R21, R35.reuse, R21, R20 ;  /* 0x0000001523157223 */ /* 0x040fe20000000014 */
[C---:B------:R-:W-:Y:S01]  /*1710*/  FFMA R54, R52.reuse, R25, R54 ;  /* 0x0000001934367223 */ /* 0x040fe20000000036 */
[----:B------:R-:W-:Y:S01]  /*1720*/  FFMA R41, R52, R29, R41 ;  /* 0x0000001d34297223 */ /* 0x000fe20000000029 */
[----:B------:R-:W3:Y:S01]  /*1730*/  LDS R32, [R46+UR4+0x54] ;  /* 0x000054042e207984 */ /* 0x000ee20008000800 */
[C---:B------:R-:W-:Y:S01]  /*1740*/  FFMA R25, R35.reuse, R25, R24 ;  /* 0x0000001923197223 */ /* 0x040fe20000000018 */
[C---:B------:R-:W-:Y:S01]  /*1750*/  FFMA R29, R35.reuse, R29, R28 ;  /* 0x0000001d231d7223 */ /* 0x040fe2000000001c */
[----:B------:R-:W-:Y:S01]  /*1760*/  FFMA R17, R35, R17, R64 ;  /* 0x0000001123117223 */ /* 0x000fe20000000040 */
[----:B------:R-:W4:Y:S01]  /*1770*/  LDS R38, [R46+UR4+0x70] ;  /* 0x000070042e267984 */ /* 0x000f220008000800 */
[C---:B------:R-:W-:Y:S01]  /*1780*/  FFMA R16, R48.reuse, R22, R16 ;  /* 0x0000001630107223 */ /* 0x040fe20000000010 */
[----:B------:R-:W-:-:S02]  /*1790*/  FFMA R33, R48, R26, R33 ;  /* 0x0000001a30217223 */ /* 0x000fc40000000021 */
[----:B------:R-:W5:Y:S04]  /*17a0*/  LDS R20, [R46+UR4+0xa8] ;  /* 0x0000a8042e147984 */ /* 0x000f680008000800 */
[----:B------:R-:W5:Y:S04]  /*17b0*/  LDS R24, [R46+UR4+0xc4] ;  /* 0x0000c4042e187984 */ /* 0x000f680008000800 */
[----:B------:R-:W5:Y:S04]  /*17c0*/  LDS R28, [R46+UR4+0xe0] ;  /* 0x0000e0042e1c7984 */ /* 0x000f680008000800 */
[----:B------:R-:W5:Y:S01]  /*17d0*/  LDS R52, [R46+UR4+0xfc] ;  /* 0x0000fc042e347984 */ /* 0x000f620008000800 */
[C---:B0-----:R-:W-:Y:S01]  /*17e0*/  FFMA R39, R36.reuse, R18, R39 ;  /* 0x0000001224277223 */ /* 0x041fe20000000027 */
[C---:B------:R-:W-:Y:S01]  /*17f0*/  FFMA R66, R36.reuse, R22, R59 ;  /* 0x0000001624427223 */ /* 0x040fe2000000003b */
[C---:B------:R-:W-:Y:S01]  /*1800*/  FFMA R58, R36.reuse, R26, R49 ;  /* 0x0000001a243a7223 */ /* 0x040fe20000000031 */
[----:B------:R-:W-:Y:S01]  /*1810*/  FFMA R50, R36, R30, R43 ;  /* 0x0000001e24327223 */ /* 0x000fe2000000002b */
[C---:B-1----:R-:W-:Y:S01]  /*1820*/  FFMA R51, R34.reuse, R18, R51 ;  /* 0x0000001222337223 */ /* 0x042fe20000000033 */
[C---:B------:R-:W-:Y:S01]  /*1830*/  FFMA R68, R34.reuse, R22, R57 ;  /* 0x0000001622447223 */ /* 0x040fe20000000039 */
[C---:B------:R-:W-:Y:S01]  /*1840*/  FFMA R60, R34.reuse, R26, R61 ;  /* 0x0000001a223c7223 */ /* 0x040fe2000000003d */
[----:B------:R-:W-:Y:S01]  /*1850*/  FFMA R62, R34, R30, R53 ;  /* 0x0000001e223e7223 */ /* 0x000fe20000000035 */
[----:B------:R-:W0:Y:S01]  /*1860*/  LDS R36, [R46+UR4+0x118] ;  /* 0x000118042e247984 */ /* 0x000e220008000800 */
[C---:B--2---:R-:W-:Y:S01]  /*1870*/  FFMA R63, R42.reuse, R18, R63 ;  /* 0x000000122a3f7223 */ /* 0x044fe2000000003f */
[C---:B------:R-:W-:Y:S01]  /*1880*/  FFMA R64, R42.reuse, R22, R65 ;  /* 0x000000162a407223 */ /* 0x040fe20000000041 */
[C---:B------:R-:W-:Y:S01]  /*1890*/  FFMA R67, R42.reuse, R26, R67 ;  /* 0x0000001a2a437223 */ /* 0x040fe20000000043 */
[----:B------:R-:W1:Y:S01]  /*18a0*/  LDS R34, [R46+UR4+0x134] ;  /* 0x000134042e227984 */ /* 0x000e620008000800 */
[----:B------:R-:W-:Y:S01]  /*18b0*/  FFMA R47, R42, R30, R47 ;  /* 0x0000001e2a2f7223 */ /* 0x000fe2000000002f */
[C---:B---3--:R-:W-:Y:S01]  /*18c0*/  FFMA R35, R32.reuse, R18, R45 ;  /* 0x0000001220237223 */ /* 0x048fe2000000002d */
[C---:B------:R-:W-:Y:S01]  /*18d0*/  FFMA R69, R32.reuse, R22, R69 ;  /* 0x0000001620457223 */ /* 0x040fe20000000045 */
[C---:B------:R-:W-:Y:S01]  /*18e0*/  FFMA R56, R32.reuse, R26, R56 ;  /* 0x0000001a20387223 */ /* 0x040fe20000000038 */
[----:B------:R-:W-:Y:S01]  /*18f0*/  FFMA R37, R32, R30, R37 ;  /* 0x0000001e20257223 */ /* 0x000fe20000000025 */
[----:B------:R-:W2:Y:S01]  /*1900*/  LDS R42, [R46+UR4+0x150] ;  /* 0x000150042e2a7984 */ /* 0x000ea20008000800 */
[C---:B----4-:R-:W-:Y:S01]  /*1910*/  FFMA R15, R38.reuse, R18, R15 ;  /* 0x00000012260f7223 */ /* 0x050fe2000000000f */
[C---:B------:R-:W-:Y:S01]  /*1920*/  FFMA R43, R38.reuse, R22, R55 ;  /* 0x00000016262b7223 */ /* 0x040fe20000000037 */
[C---:B------:R-:W-:Y:S01]  /*1930*/  FFMA R54, R38.reuse, R26, R54 ;  /* 0x0000001a26367223 */ /* 0x040fe20000000036 */
[----:B------:R-:W3:Y:S01]  /*1940*/  LDS R32, [R46+UR4+0x16c] ;  /* 0x00016c042e207984 */ /* 0x000ee20008000800 */
[----:B------:R-:W-:Y:S01]  /*1950*/  UIADD3 UR4, UPT, UPT, UR4, 0x310, URZ ;  /* 0x0000031004047890 */ /* 0x000fe2000fffe0ff */
[----:B------:R-:W-:Y:S01]  /*1960*/  FFMA R38, R38, R30, R41 ;  /* 0x0000001e26267223 */ /* 0x000fe20000000029 */
[-C--:B------:R-:W-:Y:S01]  /*1970*/  FFMA R41, R48, R18.reuse, R14 ;  /* 0x0000001230297223 */ /* 0x080fe2000000000e */
[C---:B-----5:R-:W-:Y:S01]  /*1980*/  FFMA R17, R20.reuse, R18, R17 ;  /* 0x0000001214117223 */ /* 0x060fe20000000011 */
[----:B------:R-:W-:Y:S01]  /*1990*/  UISETP.NE.AND UP0, UPT, UR4, 0x1a08, UPT ;  /* 0x00001a080400788c */ /* 0x000fe2000bf05270 */
[C---:B------:R-:W-:Y:S01]  /*19a0*/  FFMA R22, R20.reuse, R22, R21 ;  /* 0x0000001614167223 */ /* 0x040fe20000000015 */
[----:B------:R-:W-:Y:S01]  /*19b0*/  FFMA R26, R20, R26, R25 ;  /* 0x0000001a141a7223 */ /* 0x000fe20000000019 */
[-C--:B------:R-:W-:Y:S01]  /*19c0*/  FFMA R48, R48, R30.reuse, R40 ;  /* 0x0000001e30307223 */ /* 0x080fe20000000028 */
[----:B------:R-:W-:Y:S01]  /*19d0*/  FFMA R20, R20, R30, R29 ;  /* 0x0000001e14147223 */ /* 0x000fe2000000001d */
[C---:B------:R-:W-:Y:S01]  /*19e0*/  FFMA R14, R24.reuse, R19, R39 ;  /* 0x00000013180e7223 */ /* 0x040fe20000000027 */
[C---:B------:R-:W-:Y:S01]  /*19f0*/  FFMA R66, R24.reuse, R23, R66 ;  /* 0x0000001718427223 */ /* 0x040fe20000000042 */
[C---:B------:R-:W-:Y:S01]  /*1a00*/  FFMA R58, R24.reuse, R27, R58 ;  /* 0x0000001b183a7223 */ /* 0x040fe2000000003a */
        /* <DEDUP_REMOVED lines=25> */
[----:B------:R-:W-:Y:S06]  /*1ba0*/  BRA.U UP0, `(.L_x_0) ;  /* 0xfffffff500b07547 */ /* 0x000fec000b83ffff */
[----:B------:R-:W-:Y:S05]  /*1bb0*/  @P0 BRA `(.L_x_1) ;  /* 0xfffffff000540947 */ /* 0x000fea000383ffff */
[----:B------:R-:W0:Y:S01]  /*1bc0*/  LDC.64 R6, c[0x0][0x390] ;  /* 0x0000e400ff067b82 */ /* 0x000e220000000a00 */
[----:B------:R-:W-:-:S05]  /*1bd0*/  SHF.R.U32.HI R3, RZ, 0x4, R2 ;  /* 0x00000004ff037819 */ /* 0x000fca0000011602 */
[----:B------:R-:W-:-:S04]  /*1be0*/  IMAD R3, R3, 0x18800, R4 ;  /* 0x0001880003037824 */ /* 0x000fc800078e0204 */
[----:B------:R-:W-:-:S04]  /*1bf0*/  IMAD R3, R44, 0xc40, R3 ;  /* 0x00000c402c037824 */ /* 0x000fc800078e0203 */
[----:B0-----:R-:W-:-:S05]  /*1c00*/  IMAD.WIDE.U32 R6, R3, 0x4, R6 ;  /* 0x0000000403067825 */ /* 0x001fca00078e0006 */
[----:B------:R-:W-:Y:S04]  /*1c10*/  STG.E desc[UR6][R6.64], R14 ;  /* 0x0000000e06007986 */ /* 0x000fe8000c101906 */
        /* <DEDUP_REMOVED lines=26> */
[----:B------:R-:W-:Y:S01]  /*1dc0*/  STG.E desc[UR6][R6.64+0x2760], R43 ;  /* 0x0027602b06007986 */ /* 0x000fe2000c101906 */
[----:B------:R-:W-:Y:S05]  /*1dd0*/  EXIT ;  /* 0x000000000000794d */ /* 0x000fea0003800000 */
.L_x_2:
[----:B------:R-:W-:-:S00]  /*1de0*/  BRA `(.L_x_2) ;  /* 0xfffffffc00fc7947 */ /* 0x000fc0000383ffff */
[----:B------:R-:W-:-:S00]  /*1df0*/  NOP ;  /* 0x0000000000007918 */ /* 0x000fc00000000000 */
        /* <DEDUP_REMOVED lines=8> */
.L_x_3:


//--------------------- .nv.shared.candidate6     --------------------------
	.section	.nv.shared.candidate6,"aw",@nobits
	.sectionflags	@""
	.align	4
.nv.shared.candidate6:
	.zero		23680


//--------------------- .nv.shared.reserved.0     --------------------------
	.section	.nv.shared.reserved.0,"aw",@nobits
	.weak		__nv_reservedSMEM_offset_0_alias
	.size		__nv_reservedSMEM_offset_0_alias, 0, 64
	.other		__nv_reservedSMEM_offset_0_alias,@"STO_CUDA_RESERVED_SHARED STV_DEFAULT"
__nv_reservedSMEM_offset_0_alias:
	.zero		0
	.zero		64


//--------------------- .nv.constant0.candidate6  --------------------------
	.section	.nv.constant0.candidate6,"a",@progbits
	.sectionflags	@""
	.align	4
.nv.constant0.candidate6:
	.zero		920


//--------------------- SYMBOLS --------------------------

	.type		.nv.reservedSmem.offset0,@object
	.size		.nv.reservedSmem.offset0,0x4
	.type		.nv.reservedSmem.cap,@object
	.size		.nv.reservedSmem.cap,0x4
